//
// Generated by NVIDIA NVVM Compiler
//
// Compiler Build ID: CL-36424714
// Cuda compilation tools, release 13.0, V13.0.88
// Based on NVVM 20.0.0
//

.version 9.0
.target sm_100
.address_size 64

	// .globl	_Z9simulacaoP9particulaiid
.func  (.param .b64 func_retval0) __internal_accurate_pow
(
	.param .b64 __internal_accurate_pow_param_0
)
;

.visible .entry _Z9simulacaoP9particulaiid(
	.param .u64 .ptr .align 1 _Z9simulacaoP9particulaiid_param_0,
	.param .u32 _Z9simulacaoP9particulaiid_param_1,
	.param .u32 _Z9simulacaoP9particulaiid_param_2,
	.param .f64 _Z9simulacaoP9particulaiid_param_3
)
{
	.reg .pred 	%p<46>;
	.reg .b32 	%r<79>;
	.reg .b64 	%rd<15>;
	.reg .b64 	%fd<170>;

	ld.param.u64 	%rd6, [_Z9simulacaoP9particulaiid_param_0];
	ld.param.u32 	%r22, [_Z9simulacaoP9particulaiid_param_2];
	ld.param.f64 	%fd20, [_Z9simulacaoP9particulaiid_param_3];
	cvta.to.global.u64 	%rd1, %rd6;
	setp.lt.s32 	%p2, %r22, 1;
	@%p2 bra 	$L__BB0_31;
	ld.param.u32 	%r67, [_Z9simulacaoP9particulaiid_param_1];
	setp.lt.s32 	%p3, %r67, 1;
	mov.f64 	%fd21, 0d4000000000000000;
	{
	.reg .b32 %temp; 
	mov.b64 	{%temp, %r1}, %fd21;
	}
	and.b32  	%r2, %r1, 2146435072;
	setp.eq.s32 	%p4, %r2, 1062207488;
	setp.lt.s32 	%p5, %r1, 0;
	selp.b32 	%r3, 0, 2146435072, %p5;
	and.b32  	%r23, %r1, 2147483647;
	setp.ne.s32 	%p6, %r23, 1071644672;
	and.pred  	%p1, %p4, %p6;
	@%p3 bra 	$L__BB0_31;
	mov.u32 	%r25, %tid.x;
	mov.u32 	%r26, %ntid.x;
	mov.u32 	%r27, %ctaid.x;
	mad.lo.s32 	%r28, %r27, %r26, %r25;
	mul.wide.s32 	%rd7, %r28, 72;
	add.s64 	%rd2, %rd1, %rd7;
	mov.b32 	%r73, 0;
	neg.s32 	%r5, %r28;
	add.s64 	%rd3, %rd1, 24;
$L__BB0_3:
	ld.param.u32 	%r68, [_Z9simulacaoP9particulaiid_param_1];
	neg.s32 	%r75, %r68;
	mov.u32 	%r74, %r5;
	mov.u64 	%rd14, %rd3;
$L__BB0_4:
	setp.eq.s32 	%p7, %r74, 0;
	@%p7 bra 	$L__BB0_21;
	setp.lt.s32 	%p8, %r1, 0;
	setp.eq.s32 	%p9, %r2, 1062207488;
	ld.global.f64 	%fd22, [%rd14+-24];
	ld.global.f64 	%fd23, [%rd2];
	sub.f64 	%fd1, %fd22, %fd23;
	{
	.reg .b32 %temp; 
	mov.b64 	{%temp, %r9}, %fd1;
	}
	abs.f64 	%fd2, %fd1;
	{ // callseq 0, 0
	.param .b64 param0;
	st.param.f64 	[param0], %fd2;
	.param .b64 retval0;
	call.uni (retval0), 
	__internal_accurate_pow, 
	(
	param0
	);
	ld.param.f64 	%fd24, [retval0];
	} // callseq 0
	setp.lt.s32 	%p11, %r9, 0;
	neg.f64 	%fd26, %fd24;
	selp.f64 	%fd27, %fd26, %fd24, %p9;
	selp.f64 	%fd28, %fd27, %fd24, %p11;
	setp.eq.f64 	%p12, %fd1, 0d0000000000000000;
	selp.b32 	%r33, %r9, 0, %p9;
	or.b32  	%r34, %r33, 2146435072;
	selp.b32 	%r35, %r34, %r33, %p8;
	mov.b32 	%r36, 0;
	mov.b64 	%fd29, {%r36, %r35};
	selp.f64 	%fd167, %fd29, %fd28, %p12;
	add.f64 	%fd30, %fd1, 0d4000000000000000;
	{
	.reg .b32 %temp; 
	mov.b64 	{%temp, %r37}, %fd30;
	}
	and.b32  	%r38, %r37, 2146435072;
	setp.ne.s32 	%p13, %r38, 2146435072;
	@%p13 bra 	$L__BB0_10;
	setp.nan.f64 	%p14, %fd1, %fd1;
	@%p14 bra 	$L__BB0_9;
	setp.neu.f64 	%p15, %fd2, 0d7FF0000000000000;
	@%p15 bra 	$L__BB0_10;
	setp.lt.s32 	%p16, %r9, 0;
	or.b32  	%r39, %r3, -2147483648;
	selp.b32 	%r40, %r39, %r3, %p1;
	selp.b32 	%r41, %r40, %r3, %p16;
	mov.b32 	%r42, 0;
	mov.b64 	%fd167, {%r42, %r41};
	bra.uni 	$L__BB0_10;
$L__BB0_9:
	mov.f64 	%fd31, 0d4000000000000000;
	add.rn.f64 	%fd167, %fd1, %fd31;
$L__BB0_10:
	setp.lt.s32 	%p17, %r1, 0;
	setp.eq.s32 	%p18, %r2, 1062207488;
	ld.global.f64 	%fd32, [%rd14+-16];
	ld.global.f64 	%fd33, [%rd2+8];
	sub.f64 	%fd7, %fd32, %fd33;
	{
	.reg .b32 %temp; 
	mov.b64 	{%temp, %r10}, %fd7;
	}
	abs.f64 	%fd8, %fd7;
	{ // callseq 1, 0
	.param .b64 param0;
	st.param.f64 	[param0], %fd8;
	.param .b64 retval0;
	call.uni (retval0), 
	__internal_accurate_pow, 
	(
	param0
	);
	ld.param.f64 	%fd34, [retval0];
	} // callseq 1
	setp.lt.s32 	%p20, %r10, 0;
	neg.f64 	%fd36, %fd34;
	selp.f64 	%fd37, %fd36, %fd34, %p18;
	selp.f64 	%fd38, %fd37, %fd34, %p20;
	setp.eq.f64 	%p21, %fd7, 0d0000000000000000;
	selp.b32 	%r43, %r10, 0, %p18;
	or.b32  	%r44, %r43, 2146435072;
	selp.b32 	%r45, %r44, %r43, %p17;
	mov.b32 	%r46, 0;
	mov.b64 	%fd39, {%r46, %r45};
	selp.f64 	%fd168, %fd39, %fd38, %p21;
	add.f64 	%fd40, %fd7, 0d4000000000000000;
	{
	.reg .b32 %temp; 
	mov.b64 	{%temp, %r47}, %fd40;
	}
	and.b32  	%r48, %r47, 2146435072;
	setp.ne.s32 	%p22, %r48, 2146435072;
	@%p22 bra 	$L__BB0_15;
	setp.nan.f64 	%p23, %fd7, %fd7;
	@%p23 bra 	$L__BB0_14;
	setp.neu.f64 	%p24, %fd8, 0d7FF0000000000000;
	@%p24 bra 	$L__BB0_15;
	or.b32  	%r49, %r3, -2147483648;
	selp.b32 	%r50, %r49, %r3, %p1;
	selp.b32 	%r51, %r50, %r3, %p20;
	mov.b32 	%r52, 0;
	mov.b64 	%fd168, {%r52, %r51};
	bra.uni 	$L__BB0_15;
$L__BB0_14:
	mov.f64 	%fd41, 0d4000000000000000;
	add.rn.f64 	%fd168, %fd7, %fd41;
$L__BB0_15:
	setp.eq.f64 	%p29, %fd7, 0d3FF0000000000000;
	selp.f64 	%fd42, 0d3FF0000000000000, %fd168, %p29;
	setp.eq.f64 	%p30, %fd1, 0d3FF0000000000000;
	selp.f64 	%fd43, 0d3FF0000000000000, %fd167, %p30;
	add.f64 	%fd13, %fd43, %fd42;
	ld.global.f64 	%fd44, [%rd14+-8];
	ld.global.f64 	%fd45, [%rd2+16];
	sub.f64 	%fd14, %fd44, %fd45;
	{
	.reg .b32 %temp; 
	mov.b64 	{%temp, %r11}, %fd14;
	}
	abs.f64 	%fd15, %fd14;
	{ // callseq 2, 0
	.param .b64 param0;
	st.param.f64 	[param0], %fd15;
	.param .b64 retval0;
	call.uni (retval0), 
	__internal_accurate_pow, 
	(
	param0
	);
	ld.param.f64 	%fd46, [retval0];
	} // callseq 2
	setp.lt.s32 	%p31, %r11, 0;
	neg.f64 	%fd48, %fd46;
	selp.f64 	%fd49, %fd48, %fd46, %p18;
	selp.f64 	%fd50, %fd49, %fd46, %p31;
	setp.eq.f64 	%p32, %fd14, 0d0000000000000000;
	selp.b32 	%r53, %r11, 0, %p18;
	or.b32  	%r54, %r53, 2146435072;
	selp.b32 	%r55, %r54, %r53, %p17;
	mov.b32 	%r56, 0;
	mov.b64 	%fd51, {%r56, %r55};
	selp.f64 	%fd169, %fd51, %fd50, %p32;
	add.f64 	%fd52, %fd14, 0d4000000000000000;
	{
	.reg .b32 %temp; 
	mov.b64 	{%temp, %r57}, %fd52;
	}
	and.b32  	%r58, %r57, 2146435072;
	setp.ne.s32 	%p33, %r58, 2146435072;
	@%p33 bra 	$L__BB0_20;
	setp.nan.f64 	%p34, %fd14, %fd14;
	@%p34 bra 	$L__BB0_19;
	setp.neu.f64 	%p35, %fd15, 0d7FF0000000000000;
	@%p35 bra 	$L__BB0_20;
	or.b32  	%r59, %r3, -2147483648;
	selp.b32 	%r60, %r59, %r3, %p1;
	selp.b32 	%r61, %r60, %r3, %p31;
	mov.b32 	%r62, 0;
	mov.b64 	%fd169, {%r62, %r61};
	bra.uni 	$L__BB0_20;
$L__BB0_19:
	mov.f64 	%fd53, 0d4000000000000000;
	add.rn.f64 	%fd169, %fd14, %fd53;
$L__BB0_20:
	setp.eq.f64 	%p37, %fd14, 0d3FF0000000000000;
	selp.f64 	%fd54, 0d3FF0000000000000, %fd169, %p37;
	add.f64 	%fd55, %fd13, %fd54;
	sqrt.rn.f64 	%fd56, %fd55;
	rcp.rn.f64 	%fd57, %fd56;
	add.f64 	%fd58, %fd57, 0d3E112E0BE826D695;
	mul.f64 	%fd59, %fd1, %fd58;
	st.global.f64 	[%rd14], %fd59;
	mul.f64 	%fd60, %fd7, %fd58;
	st.global.f64 	[%rd14+8], %fd60;
	mul.f64 	%fd61, %fd58, %fd14;
	st.global.f64 	[%rd14+16], %fd61;
$L__BB0_21:
	add.s32 	%r75, %r75, 1;
	setp.eq.s32 	%p38, %r75, 0;
	add.s64 	%rd14, %rd14, 72;
	add.s32 	%r74, %r74, 1;
	@%p38 bra 	$L__BB0_22;
	bra.uni 	$L__BB0_4;
$L__BB0_22:
	ld.param.u32 	%r69, [_Z9simulacaoP9particulaiid_param_1];
	setp.lt.u32 	%p39, %r69, 4;
	mov.b32 	%r78, 0;
	@%p39 bra 	$L__BB0_25;
	mov.b32 	%r76, 0;
$L__BB0_24:
	.pragma "nounroll";
	ld.param.u32 	%r70, [_Z9simulacaoP9particulaiid_param_1];
	mul.wide.u32 	%rd8, %r76, 72;
	add.s64 	%rd9, %rd1, %rd8;
	ld.global.f64 	%fd62, [%rd9+24];
	ld.global.f64 	%fd63, [%rd9+48];
	fma.rn.f64 	%fd64, %fd20, %fd62, %fd63;
	st.global.f64 	[%rd9+48], %fd64;
	ld.global.f64 	%fd65, [%rd9+32];
	ld.global.f64 	%fd66, [%rd9+56];
	fma.rn.f64 	%fd67, %fd20, %fd65, %fd66;
	st.global.f64 	[%rd9+56], %fd67;
	ld.global.f64 	%fd68, [%rd9+40];
	ld.global.f64 	%fd69, [%rd9+64];
	fma.rn.f64 	%fd70, %fd20, %fd68, %fd69;
	st.global.f64 	[%rd9+64], %fd70;
	ld.global.f64 	%fd71, [%rd9];
	fma.rn.f64 	%fd72, %fd20, %fd64, %fd71;
	st.global.f64 	[%rd9], %fd72;
	ld.global.f64 	%fd73, [%rd9+8];
	fma.rn.f64 	%fd74, %fd20, %fd67, %fd73;
	st.global.f64 	[%rd9+8], %fd74;
	ld.global.f64 	%fd75, [%rd9+16];
	fma.rn.f64 	%fd76, %fd20, %fd70, %fd75;
	st.global.f64 	[%rd9+16], %fd76;
	ld.global.f64 	%fd77, [%rd9+96];
	ld.global.f64 	%fd78, [%rd9+120];
	fma.rn.f64 	%fd79, %fd20, %fd77, %fd78;
	st.global.f64 	[%rd9+120], %fd79;
	ld.global.f64 	%fd80, [%rd9+104];
	ld.global.f64 	%fd81, [%rd9+128];
	fma.rn.f64 	%fd82, %fd20, %fd80, %fd81;
	st.global.f64 	[%rd9+128], %fd82;
	ld.global.f64 	%fd83, [%rd9+112];
	ld.global.f64 	%fd84, [%rd9+136];
	fma.rn.f64 	%fd85, %fd20, %fd83, %fd84;
	st.global.f64 	[%rd9+136], %fd85;
	ld.global.f64 	%fd86, [%rd9+72];
	fma.rn.f64 	%fd87, %fd20, %fd79, %fd86;
	st.global.f64 	[%rd9+72], %fd87;
	ld.global.f64 	%fd88, [%rd9+80];
	fma.rn.f64 	%fd89, %fd20, %fd82, %fd88;
	st.global.f64 	[%rd9+80], %fd89;
	ld.global.f64 	%fd90, [%rd9+88];
	fma.rn.f64 	%fd91, %fd20, %fd85, %fd90;
	st.global.f64 	[%rd9+88], %fd91;
	ld.global.f64 	%fd92, [%rd9+168];
	ld.global.f64 	%fd93, [%rd9+192];
	fma.rn.f64 	%fd94, %fd20, %fd92, %fd93;
	st.global.f64 	[%rd9+192], %fd94;
	ld.global.f64 	%fd95, [%rd9+176];
	ld.global.f64 	%fd96, [%rd9+200];
	fma.rn.f64 	%fd97, %fd20, %fd95, %fd96;
	st.global.f64 	[%rd9+200], %fd97;
	ld.global.f64 	%fd98, [%rd9+184];
	ld.global.f64 	%fd99, [%rd9+208];
	fma.rn.f64 	%fd100, %fd20, %fd98, %fd99;
	st.global.f64 	[%rd9+208], %fd100;
	ld.global.f64 	%fd101, [%rd9+144];
	fma.rn.f64 	%fd102, %fd20, %fd94, %fd101;
	st.global.f64 	[%rd9+144], %fd102;
	ld.global.f64 	%fd103, [%rd9+152];
	fma.rn.f64 	%fd104, %fd20, %fd97, %fd103;
	st.global.f64 	[%rd9+152], %fd104;
	ld.global.f64 	%fd105, [%rd9+160];
	fma.rn.f64 	%fd106, %fd20, %fd100, %fd105;
	st.global.f64 	[%rd9+160], %fd106;
	ld.global.f64 	%fd107, [%rd9+240];
	ld.global.f64 	%fd108, [%rd9+264];
	fma.rn.f64 	%fd109, %fd20, %fd107, %fd108;
	st.global.f64 	[%rd9+264], %fd109;
	ld.global.f64 	%fd110, [%rd9+248];
	ld.global.f64 	%fd111, [%rd9+272];
	fma.rn.f64 	%fd112, %fd20, %fd110, %fd111;
	st.global.f64 	[%rd9+272], %fd112;
	ld.global.f64 	%fd113, [%rd9+256];
	ld.global.f64 	%fd114, [%rd9+280];
	fma.rn.f64 	%fd115, %fd20, %fd113, %fd114;
	st.global.f64 	[%rd9+280], %fd115;
	ld.global.f64 	%fd116, [%rd9+216];
	fma.rn.f64 	%fd117, %fd20, %fd109, %fd116;
	st.global.f64 	[%rd9+216], %fd117;
	ld.global.f64 	%fd118, [%rd9+224];
	fma.rn.f64 	%fd119, %fd20, %fd112, %fd118;
	st.global.f64 	[%rd9+224], %fd119;
	ld.global.f64 	%fd120, [%rd9+232];
	fma.rn.f64 	%fd121, %fd20, %fd115, %fd120;
	st.global.f64 	[%rd9+232], %fd121;
	add.s32 	%r76, %r76, 4;
	and.b32  	%r78, %r70, 2147483644;
	setp.ne.s32 	%p40, %r76, %r78;
	@%p40 bra 	$L__BB0_24;
$L__BB0_25:
	ld.param.u32 	%r71, [_Z9simulacaoP9particulaiid_param_1];
	and.b32  	%r65, %r71, 3;
	setp.eq.s32 	%p41, %r65, 0;
	@%p41 bra 	$L__BB0_30;
	setp.eq.s32 	%p42, %r65, 1;
	@%p42 bra 	$L__BB0_28;
	mul.wide.u32 	%rd10, %r78, 72;
	add.s64 	%rd11, %rd1, %rd10;
	ld.global.f64 	%fd122, [%rd11+24];
	ld.global.f64 	%fd123, [%rd11+48];
	fma.rn.f64 	%fd124, %fd20, %fd122, %fd123;
	st.global.f64 	[%rd11+48], %fd124;
	ld.global.f64 	%fd125, [%rd11+32];
	ld.global.f64 	%fd126, [%rd11+56];
	fma.rn.f64 	%fd127, %fd20, %fd125, %fd126;
	st.global.f64 	[%rd11+56], %fd127;
	ld.global.f64 	%fd128, [%rd11+40];
	ld.global.f64 	%fd129, [%rd11+64];
	fma.rn.f64 	%fd130, %fd20, %fd128, %fd129;
	st.global.f64 	[%rd11+64], %fd130;
	ld.global.f64 	%fd131, [%rd11];
	fma.rn.f64 	%fd132, %fd20, %fd124, %fd131;
	st.global.f64 	[%rd11], %fd132;
	ld.global.f64 	%fd133, [%rd11+8];
	fma.rn.f64 	%fd134, %fd20, %fd127, %fd133;
	st.global.f64 	[%rd11+8], %fd134;
	ld.global.f64 	%fd135, [%rd11+16];
	fma.rn.f64 	%fd136, %fd20, %fd130, %fd135;
	st.global.f64 	[%rd11+16], %fd136;
	ld.global.f64 	%fd137, [%rd11+96];
	ld.global.f64 	%fd138, [%rd11+120];
	fma.rn.f64 	%fd139, %fd20, %fd137, %fd138;
	st.global.f64 	[%rd11+120], %fd139;
	ld.global.f64 	%fd140, [%rd11+104];
	ld.global.f64 	%fd141, [%rd11+128];
	fma.rn.f64 	%fd142, %fd20, %fd140, %fd141;
	st.global.f64 	[%rd11+128], %fd142;
	ld.global.f64 	%fd143, [%rd11+112];
	ld.global.f64 	%fd144, [%rd11+136];
	fma.rn.f64 	%fd145, %fd20, %fd143, %fd144;
	st.global.f64 	[%rd11+136], %fd145;
	ld.global.f64 	%fd146, [%rd11+72];
	fma.rn.f64 	%fd147, %fd20, %fd139, %fd146;
	st.global.f64 	[%rd11+72], %fd147;
	ld.global.f64 	%fd148, [%rd11+80];
	fma.rn.f64 	%fd149, %fd20, %fd142, %fd148;
	st.global.f64 	[%rd11+80], %fd149;
	ld.global.f64 	%fd150, [%rd11+88];
	fma.rn.f64 	%fd151, %fd20, %fd145, %fd150;
	st.global.f64 	[%rd11+88], %fd151;
	add.s32 	%r78, %r78, 2;
$L__BB0_28:
	ld.param.u32 	%r72, [_Z9simulacaoP9particulaiid_param_1];
	and.b32  	%r66, %r72, 1;
	setp.eq.b32 	%p43, %r66, 1;
	not.pred 	%p44, %p43;
	@%p44 bra 	$L__BB0_30;
	mul.wide.u32 	%rd12, %r78, 72;
	add.s64 	%rd13, %rd1, %rd12;
	ld.global.f64 	%fd152, [%rd13+24];
	ld.global.f64 	%fd153, [%rd13+48];
	fma.rn.f64 	%fd154, %fd20, %fd152, %fd153;
	st.global.f64 	[%rd13+48], %fd154;
	ld.global.f64 	%fd155, [%rd13+32];
	ld.global.f64 	%fd156, [%rd13+56];
	fma.rn.f64 	%fd157, %fd20, %fd155, %fd156;
	st.global.f64 	[%rd13+56], %fd157;
	ld.global.f64 	%fd158, [%rd13+40];
	ld.global.f64 	%fd159, [%rd13+64];
	fma.rn.f64 	%fd160, %fd20, %fd158, %fd159;
	st.global.f64 	[%rd13+64], %fd160;
	ld.global.f64 	%fd161, [%rd13];
	fma.rn.f64 	%fd162, %fd20, %fd154, %fd161;
	st.global.f64 	[%rd13], %fd162;
	ld.global.f64 	%fd163, [%rd13+8];
	fma.rn.f64 	%fd164, %fd20, %fd157, %fd163;
	st.global.f64 	[%rd13+8], %fd164;
	ld.global.f64 	%fd165, [%rd13+16];
	fma.rn.f64 	%fd166, %fd20, %fd160, %fd165;
	st.global.f64 	[%rd13+16], %fd166;
$L__BB0_30:
	add.s32 	%r73, %r73, 1;
	setp.eq.s32 	%p45, %r73, %r22;
	@%p45 bra 	$L__BB0_31;
	bra.uni 	$L__BB0_3;
$L__BB0_31:
	ret;

}
.func  (.param .b64 func_retval0) __internal_accurate_pow(
	.param .b64 __internal_accurate_pow_param_0
)
{
	.reg .pred 	%p<8>;
	.reg .b32 	%r<49>;
	.reg .b32 	%f<3>;
	.reg .b64 	%fd<109>;

	ld.param.f64 	%fd10, [__internal_accurate_pow_param_0];
	{
	.reg .b32 %temp; 
	mov.b64 	{%temp, %r46}, %fd10;
	}
	{
	.reg .b32 %temp; 
	mov.b64 	{%r45, %temp}, %fd10;
	}
	shr.u32 	%r47, %r46, 20;
	setp.gt.u32 	%p1, %r46, 1048575;
	@%p1 bra 	$L__BB1_2;
	mul.f64 	%fd11, %fd10, 0d4350000000000000;
	{
	.reg .b32 %temp; 
	mov.b64 	{%temp, %r46}, %fd11;
	}
	{
	.reg .b32 %temp; 
	mov.b64 	{%r45, %temp}, %fd11;
	}
	shr.u32 	%r16, %r46, 20;
	add.s32 	%r47, %r16, -54;
$L__BB1_2:
	add.s32 	%r48, %r47, -1023;
	and.b32  	%r17, %r46, -2146435073;
	or.b32  	%r18, %r17, 1072693248;
	mov.b64 	%fd107, {%r45, %r18};
	setp.lt.u32 	%p2, %r18, 1073127583;
	@%p2 bra 	$L__BB1_4;
	{
	.reg .b32 %temp; 
	mov.b64 	{%r19, %temp}, %fd107;
	}
	{
	.reg .b32 %temp; 
	mov.b64 	{%temp, %r20}, %fd107;
	}
	add.s32 	%r21, %r20, -1048576;
	mov.b64 	%fd107, {%r19, %r21};
	add.s32 	%r48, %r47, -1022;
$L__BB1_4:
	add.f64 	%fd12, %fd107, 0dBFF0000000000000;
	add.f64 	%fd13, %fd107, 0d3FF0000000000000;
	rcp.approx.ftz.f64 	%fd14, %fd13;
	neg.f64 	%fd15, %fd13;
	fma.rn.f64 	%fd16, %fd15, %fd14, 0d3FF0000000000000;
	fma.rn.f64 	%fd17, %fd16, %fd16, %fd16;
	fma.rn.f64 	%fd18, %fd17, %fd14, %fd14;
	mul.f64 	%fd19, %fd12, %fd18;
	fma.rn.f64 	%fd20, %fd12, %fd18, %fd19;
	mul.f64 	%fd21, %fd20, %fd20;
	fma.rn.f64 	%fd22, %fd21, 0d3EB0F5FF7D2CAFE2, 0d3ED0F5D241AD3B5A;
	fma.rn.f64 	%fd23, %fd22, %fd21, 0d3EF3B20A75488A3F;
	fma.rn.f64 	%fd24, %fd23, %fd21, 0d3F1745CDE4FAECD5;
	fma.rn.f64 	%fd25, %fd24, %fd21, 0d3F3C71C7258A578B;
	fma.rn.f64 	%fd26, %fd25, %fd21, 0d3F6249249242B910;
	fma.rn.f64 	%fd27, %fd26, %fd21, 0d3F89999999999DFB;
	sub.f64 	%fd28, %fd12, %fd20;
	add.f64 	%fd29, %fd28, %fd28;
	neg.f64 	%fd30, %fd20;
	fma.rn.f64 	%fd31, %fd30, %fd12, %fd29;
	mul.f64 	%fd32, %fd18, %fd31;
	fma.rn.f64 	%fd33, %fd21, %fd27, 0d3FB5555555555555;
	mov.f64 	%fd34, 0d3FB5555555555555;
	sub.f64 	%fd35, %fd34, %fd33;
	fma.rn.f64 	%fd36, %fd21, %fd27, %fd35;
	add.f64 	%fd37, %fd36, 0dBC46A4CB00B9E7B0;
	add.f64 	%fd38, %fd33, %fd37;
	sub.f64 	%fd39, %fd33, %fd38;
	add.f64 	%fd40, %fd37, %fd39;
	mul.rn.f64 	%fd41, %fd20, %fd20;
	neg.f64 	%fd42, %fd41;
	fma.rn.f64 	%fd43, %fd20, %fd20, %fd42;
	{
	.reg .b32 %temp; 
	mov.b64 	{%r22, %temp}, %fd32;
	}
	{
	.reg .b32 %temp; 
	mov.b64 	{%temp, %r23}, %fd32;
	}
	add.s32 	%r24, %r23, 1048576;
	mov.b64 	%fd44, {%r22, %r24};
	fma.rn.f64 	%fd45, %fd20, %fd44, %fd43;
	mul.rn.f64 	%fd46, %fd41, %fd20;
	neg.f64 	%fd47, %fd46;
	fma.rn.f64 	%fd48, %fd41, %fd20, %fd47;
	fma.rn.f64 	%fd49, %fd41, %fd32, %fd48;
	fma.rn.f64 	%fd50, %fd45, %fd20, %fd49;
	mul.rn.f64 	%fd51, %fd38, %fd46;
	neg.f64 	%fd52, %fd51;
	fma.rn.f64 	%fd53, %fd38, %fd46, %fd52;
	fma.rn.f64 	%fd54, %fd38, %fd50, %fd53;
	fma.rn.f64 	%fd55, %fd40, %fd46, %fd54;
	add.f64 	%fd56, %fd51, %fd55;
	sub.f64 	%fd57, %fd51, %fd56;
	add.f64 	%fd58, %fd55, %fd57;
	add.f64 	%fd59, %fd20, %fd56;
	sub.f64 	%fd60, %fd20, %fd59;
	add.f64 	%fd61, %fd56, %fd60;
	add.f64 	%fd62, %fd58, %fd61;
	add.f64 	%fd63, %fd32, %fd62;
	add.f64 	%fd64, %fd59, %fd63;
	sub.f64 	%fd65, %fd59, %fd64;
	add.f64 	%fd66, %fd63, %fd65;
	xor.b32  	%r25, %r48, -2147483648;
	mov.b32 	%r26, 1127219200;
	mov.b64 	%fd67, {%r25, %r26};
	mov.b32 	%r27, -2147483648;
	mov.b64 	%fd68, {%r27, %r26};
	sub.f64 	%fd69, %fd67, %fd68;
	fma.rn.f64 	%fd70, %fd69, 0d3FE62E42FEFA39EF, %fd64;
	fma.rn.f64 	%fd71, %fd69, 0dBFE62E42FEFA39EF, %fd70;
	sub.f64 	%fd72, %fd71, %fd64;
	sub.f64 	%fd73, %fd66, %fd72;
	fma.rn.f64 	%fd74, %fd69, 0d3C7ABC9E3B39803F, %fd73;
	add.f64 	%fd75, %fd70, %fd74;
	sub.f64 	%fd76, %fd70, %fd75;
	add.f64 	%fd77, %fd74, %fd76;
	mov.f64 	%fd78, 0d4000000000000000;
	{
	.reg .b32 %temp; 
	mov.b64 	{%temp, %r28}, %fd78;
	}
	{
	.reg .b32 %temp; 
	mov.b64 	{%r29, %temp}, %fd78;
	}
	shl.b32 	%r30, %r28, 1;
	setp.gt.u32 	%p3, %r30, -33554433;
	and.b32  	%r31, %r28, -15728641;
	selp.b32 	%r32, %r31, %r28, %p3;
	mov.b64 	%fd79, {%r29, %r32};
	mul.rn.f64 	%fd80, %fd75, %fd79;
	neg.f64 	%fd81, %fd80;
	fma.rn.f64 	%fd82, %fd75, %fd79, %fd81;
	fma.rn.f64 	%fd83, %fd77, %fd79, %fd82;
	add.f64 	%fd4, %fd80, %fd83;
	sub.f64 	%fd84, %fd80, %fd4;
	add.f64 	%fd5, %fd83, %fd84;
	fma.rn.f64 	%fd85, %fd4, 0d3FF71547652B82FE, 0d4338000000000000;
	{
	.reg .b32 %temp; 
	mov.b64 	{%r13, %temp}, %fd85;
	}
	mov.f64 	%fd86, 0dC338000000000000;
	add.rn.f64 	%fd87, %fd85, %fd86;
	fma.rn.f64 	%fd88, %fd87, 0dBFE62E42FEFA39EF, %fd4;
	fma.rn.f64 	%fd89, %fd87, 0dBC7ABC9E3B39803F, %fd88;
	fma.rn.f64 	%fd90, %fd89, 0d3E5ADE1569CE2BDF, 0d3E928AF3FCA213EA;
	fma.rn.f64 	%fd91, %fd90, %fd89, 0d3EC71DEE62401315;
	fma.rn.f64 	%fd92, %fd91, %fd89, 0d3EFA01997C89EB71;
	fma.rn.f64 	%fd93, %fd92, %fd89, 0d3F2A01A014761F65;
	fma.rn.f64 	%fd94, %fd93, %fd89, 0d3F56C16C1852B7AF;
	fma.rn.f64 	%fd95, %fd94, %fd89, 0d3F81111111122322;
	fma.rn.f64 	%fd96, %fd95, %fd89, 0d3FA55555555502A1;
	fma.rn.f64 	%fd97, %fd96, %fd89, 0d3FC5555555555511;
	fma.rn.f64 	%fd98, %fd97, %fd89, 0d3FE000000000000B;
	fma.rn.f64 	%fd99, %fd98, %fd89, 0d3FF0000000000000;
	fma.rn.f64 	%fd100, %fd99, %fd89, 0d3FF0000000000000;
	{
	.reg .b32 %temp; 
	mov.b64 	{%r14, %temp}, %fd100;
	}
	{
	.reg .b32 %temp; 
	mov.b64 	{%temp, %r15}, %fd100;
	}
	shl.b32 	%r33, %r13, 20;
	add.s32 	%r34, %r33, %r15;
	mov.b64 	%fd108, {%r14, %r34};
	{
	.reg .b32 %temp; 
	mov.b64 	{%temp, %r35}, %fd4;
	}
	mov.b32 	%f2, %r35;
	abs.f32 	%f1, %f2;
	setp.lt.f32 	%p4, %f1, 0f4086232B;
	@%p4 bra 	$L__BB1_7;
	setp.lt.f64 	%p5, %fd4, 0d0000000000000000;
	add.f64 	%fd101, %fd4, 0d7FF0000000000000;
	selp.f64 	%fd108, 0d0000000000000000, %fd101, %p5;
	setp.geu.f32 	%p6, %f1, 0f40874800;
	@%p6 bra 	$L__BB1_7;
	shr.u32 	%r36, %r13, 31;
	add.s32 	%r37, %r13, %r36;
	shr.s32 	%r38, %r37, 1;
	shl.b32 	%r39, %r38, 20;
	add.s32 	%r40, %r15, %r39;
	mov.b64 	%fd102, {%r14, %r40};
	sub.s32 	%r41, %r13, %r38;
	shl.b32 	%r42, %r41, 20;
	add.s32 	%r43, %r42, 1072693248;
	mov.b32 	%r44, 0;
	mov.b64 	%fd103, {%r44, %r43};
	mul.f64 	%fd108, %fd103, %fd102;
$L__BB1_7:
	abs.f64 	%fd104, %fd108;
	setp.eq.f64 	%p7, %fd104, 0d7FF0000000000000;
	fma.rn.f64 	%fd105, %fd108, %fd5, %fd108;
	selp.f64 	%fd106, %fd108, %fd105, %p7;
	st.param.f64 	[func_retval0], %fd106;
	ret;

}


// ===== COMPILED SASS (sm_100) =====

	.target	sm_100

	.elftype	@"ET_EXEC"


//--------------------- .note.nv.tkinfo           --------------------------
	.section	.note.nv.tkinfo,"",@"SHT_NOTE"
	.sectionflags	@"SHF_NOTE_NV_TKINFO"
	.tkinfo
        /*0018*/ 	.word	0x00000002
        /*0030*/ 	.string	""
        /*0030*/ 	.string	"ptxas"
        /*0030*/ 	.string	"Cuda compilation tools, release 13.0, V13.0.88"
        /*0030*/ 	.string	"Build cuda_13.0.r13.0/compiler.36424714_0"
        /*0030*/ 	.string	"-arch sm_100 -m 64 "



//--------------------- .note.nv.cuinfo           --------------------------
	.section	.note.nv.cuinfo,"",@"SHT_NOTE"
	.sectionflags	@"SHF_NOTE_NV_CUINFO"
        /*0018*/ 	.short	0x0002
        /*001a*/ 	.short	0x0064
        /*001c*/ 	.short	0x0082
	.zero		2


//--------------------- .nv.info                  --------------------------
	.section	.nv.info,"",@"SHT_CUDA_INFO"
	.align	4


	//----- nvinfo : EIATTR_REGCOUNT
	.align		4
        /*0000*/ 	.byte	0x04, 0x2f
        /*0002*/ 	.short	(.L_1 - .L_0)
	.align		4
.L_0:
        /*0004*/ 	.word	index@(_Z9simulacaoP9particulaiid)
        /*0008*/ 	.word	0x00000028


	//----- nvinfo : EIATTR_FRAME_SIZE
	.align		4
.L_1:
        /*000c*/ 	.byte	0x04, 0x11
        /*000e*/ 	.short	(.L_3 - .L_2)
	.align		4
.L_2:
        /*0010*/ 	.word	index@($_Z9simulacaoP9particulaiid$__internal_accurate_pow)
        /*0014*/ 	.word	0x00000000


	//----- nvinfo : EIATTR_FRAME_SIZE
	.align		4
.L_3:
        /*0018*/ 	.byte	0x04, 0x11
        /*001a*/ 	.short	(.L_5 - .L_4)
	.align		4
.L_4:
        /*001c*/ 	.word	index@($__internal_1_$__cuda_sm20_dsqrt_rn_f64_mediumpath_v1)
        /*0020*/ 	.word	0x00000000


	//----- nvinfo : EIATTR_FRAME_SIZE
	.align		4
.L_5:
        /*0024*/ 	.byte	0x04, 0x11
        /*0026*/ 	.short	(.L_7 - .L_6)
	.align		4
.L_6:
        /*0028*/ 	.word	index@($__internal_0_$__cuda_sm20_dblrcp_rn_slowpath_v3)
        /*002c*/ 	.word	0x00000000


	//----- nvinfo : EIATTR_FRAME_SIZE
	.align		4
.L_7:
        /*0030*/ 	.byte	0x04, 0x11
        /*0032*/ 	.short	(.L_9 - .L_8)
	.align		4
.L_8:
        /*0034*/ 	.word	index@(_Z9simulacaoP9particulaiid)
        /*0038*/ 	.word	0x00000000


	//----- nvinfo : EIATTR_MIN_STACK_SIZE
	.align		4
.L_9:
        /*003c*/ 	.byte	0x04, 0x12
        /*003e*/ 	.short	(.L_11 - .L_10)
	.align		4
.L_10:
        /*0040*/ 	.word	index@(_Z9simulacaoP9particulaiid)
        /*0044*/ 	.word	0x00000000
.L_11:


//--------------------- .nv.compat                --------------------------
	.section	.nv.compat,"",@"SHT_CUDA_COMPAT_INFO"
	.align	4
        /*0000*/ 	.byte	0x02, 0x09, 0x00, 0x00, 0x02, 0x02, 0x01, 0x00, 0x02, 0x05, 0x05, 0x00, 0x03, 0x07, 0x01, 0x01
        /*0010*/ 	.byte	0x02, 0x03, 0x00, 0x00, 0x02, 0x06, 0x01, 0x00, 0x04, 0x0b, 0x08, 0x00, 0x01, 0x00, 0x00, 0x00
        /*0020*/ 	.byte	0x00, 0x00, 0x00, 0x00


//--------------------- .nv.info._Z9simulacaoP9particulaiid --------------------------
	.section	.nv.info._Z9simulacaoP9particulaiid,"",@"SHT_CUDA_INFO"
	.sectionflags	@""
	.align	4


	//----- nvinfo : EIATTR_CUDA_API_VERSION
	.align		4
        /*0000*/ 	.byte	0x04, 0x37
        /*0002*/ 	.short	(.L_13 - .L_12)
.L_12:
        /*0004*/ 	.word	0x00000082


	//----- nvinfo : EIATTR_KPARAM_INFO
	.align		4
.L_13:
        /*0008*/ 	.byte	0x04, 0x17
        /*000a*/ 	.short	(.L_15 - .L_14)
.L_14:
        /*000c*/ 	.word	0x00000000
        /*0010*/ 	.short	0x0003
        /*0012*/ 	.short	0x0010
        /*0014*/ 	.byte	0x00, 0xf0, 0x21, 0x00


	//----- nvinfo : EIATTR_KPARAM_INFO
	.align		4
.L_15:
        /*0018*/ 	.byte	0x04, 0x17
        /*001a*/ 	.short	(.L_17 - .L_16)
.L_16:
        /*001c*/ 	.word	0x00000000
        /*0020*/ 	.short	0x0002
        /*0022*/ 	.short	0x000c
        /*0024*/ 	.byte	0x00, 0xf0, 0x11, 0x00


	//----- nvinfo : EIATTR_KPARAM_INFO
	.align		4
.L_17:
        /*0028*/ 	.byte	0x04, 0x17
        /*002a*/ 	.short	(.L_19 - .L_18)
.L_18:
        /*002c*/ 	.word	0x00000000
        /*0030*/ 	.short	0x0001
        /*0032*/ 	.short	0x0008
        /*0034*/ 	.byte	0x00, 0xf0, 0x11, 0x00


	//----- nvinfo : EIATTR_KPARAM_INFO
	.align		4
.L_19:
        /*0038*/ 	.byte	0x04, 0x17
        /*003a*/ 	.short	(.L_21 - .L_20)
.L_20:
        /*003c*/ 	.word	0x00000000
        /*0040*/ 	.short	0x0000
        /*0042*/ 	.short	0x0000
        /*0044*/ 	.byte	0x00, 0xf5, 0x21, 0x00


	//----- nvinfo : EIATTR_SPARSE_MMA_MASK
	.align		4
.L_21:
        /*0048*/ 	.byte	0x03, 0x50
        /*004a*/ 	.short	0x0000


	//----- nvinfo : EIATTR_MAXREG_COUNT
	.align		4
        /*004c*/ 	.byte	0x03, 0x1b
        /*004e*/ 	.short	0x00ff


	//----- nvinfo : EIATTR_MERCURY_ISA_VERSION
	.align		4
        /*0050*/ 	.byte	0x03, 0x5f
        /*0052*/ 	.short	0x0101


	//----- nvinfo : EIATTR_VRC_CTA_INIT_COUNT
	.align		4
        /*0054*/ 	.byte	0x02, 0x4a
	.zero		1
	.zero		1


	//----- nvinfo : EIATTR_EXIT_INSTR_OFFSETS
	.align		4
        /*0058*/ 	.byte	0x04, 0x1c
        /*005a*/ 	.short	(.L_23 - .L_22)


	//   ....[0]....
.L_22:
        /*005c*/ 	.word	0x00000030


	//   ....[1]....
        /*0060*/ 	.word	0x00000060


	//   ....[2]....
        /*0064*/ 	.word	0x00001570


	//----- nvinfo : EIATTR_CRS_STACK_SIZE
	.align		4
.L_23:
        /*0068*/ 	.byte	0x04, 0x1e
        /*006a*/ 	.short	(.L_25 - .L_24)
.L_24:
        /*006c*/ 	.word	0x00000000


	//----- nvinfo : EIATTR_CBANK_PARAM_SIZE
	.align		4
.L_25:
        /*0070*/ 	.byte	0x03, 0x19
        /*0072*/ 	.short	0x0018


	//----- nvinfo : EIATTR_PARAM_CBANK
	.align		4
        /*0074*/ 	.byte	0x04, 0x0a
        /*0076*/ 	.short	(.L_27 - .L_26)
	.align		4
.L_26:
        /*0078*/ 	.word	index@(.nv.constant0._Z9simulacaoP9particulaiid)
        /*007c*/ 	.short	0x0380
        /*007e*/ 	.short	0x0018


	//----- nvinfo : EIATTR_SW_WAR
	.align		4
.L_27:
        /*0080*/ 	.byte	0x04, 0x36
        /*0082*/ 	.short	(.L_29 - .L_28)
.L_28:
        /*0084*/ 	.word	0x00000008
.L_29:


//--------------------- .nv.callgraph             --------------------------
	.section	.nv.callgraph,"",@"SHT_CUDA_CALLGRAPH"
	.align	4
	.sectionentsize	8
	.align		4
        /*0000*/ 	.word	0x00000000
	.align		4
        /*0004*/ 	.word	0xffffffff
	.align		4
        /*0008*/ 	.word	0x00000000
	.align		4
        /*000c*/ 	.word	0xfffffffe
	.align		4
        /*0010*/ 	.word	0x00000000
	.align		4
        /*0014*/ 	.word	0xfffffffd
	.align		4
        /*0018*/ 	.word	0x00000000
	.align		4
        /*001c*/ 	.word	0xfffffffc


//--------------------- .text._Z9simulacaoP9particulaiid --------------------------
	.section	.text._Z9simulacaoP9particulaiid,"ax",@progbits
	.align	128
        .global         _Z9simulacaoP9particulaiid
        .type           _Z9simulacaoP9particulaiid,@function
        .size           _Z9simulacaoP9particulaiid,(.L_x_36 - _Z9simulacaoP9particulaiid)
        .other          _Z9simulacaoP9particulaiid,@"STO_CUDA_ENTRY STV_DEFAULT"
_Z9simulacaoP9particulaiid:
.text._Z9simulacaoP9particulaiid:
[----:B------:R-:W-:Y:S08]  /*0000*/  LDC R1, c[0x0][0x37c] ;  /* 0x0000df00ff017b82 */ /* 0x000ff00000000800 */
[----:B------:R-:W0:Y:S02]  /*0010*/  LDC R0, c[0x0][0x38c] ;  /* 0x0000e300ff007b82 */ /* 0x000e240000000800 */
[----:B0-----:R-:W-:-:S13]  /*0020*/  ISETP.GE.AND P0, PT, R0, 0x1, PT ;  /* 0x000000010000780c */ /* 0x001fda0003f06270 */
[----:B------:R-:W-:Y:S05]  /*0030*/  @!P0 EXIT ;  /* 0x000000000000894d */ /* 0x000fea0003800000 */
[----:B------:R-:W0:Y:S02]  /*0040*/  LDC R0, c[0x0][0x388] ;  /* 0x0000e200ff007b82 */ /* 0x000e240000000800 */
[----:B0-----:R-:W-:-:S13]  /*0050*/  ISETP.GE.AND P0, PT, R0, 0x1, PT ;  /* 0x000000010000780c */ /* 0x001fda0003f06270 */
[----:B------:R-:W-:Y:S05]  /*0060*/  @!P0 EXIT ;  /* 0x000000000000894d */ /* 0x000fea0003800000 */
[----:B------:R-:W0:Y:S01]  /*0070*/  S2R R3, SR_TID.X ;  /* 0x0000000000037919 */ /* 0x000e220000002100 */
[----:B------:R-:W1:Y:S01]  /*0080*/  LDC.64 R12, c[0x0][0x380] ;  /* 0x0000e000ff0c7b82 */ /* 0x000e620000000a00 */
[----:B------:R-:W0:Y:S01]  /*0090*/  LDCU UR4, c[0x0][0x360] ;  /* 0x00006c00ff0477ac */ /* 0x000e220008000800 */
[----:B------:R-:W0:Y:S01]  /*00a0*/  S2R R0, SR_CTAID.X ;  /* 0x0000000000007919 */ /* 0x000e220000002500 */
[----:B------:R-:W2:Y:S01]  /*00b0*/  LDCU.64 UR6, c[0x0][0x380] ;  /* 0x00007000ff0677ac */ /* 0x000ea20008000a00 */
[----:B------:R-:W3:Y:S01]  /*00c0*/  LDCU.64 UR8, c[0x0][0x358] ;  /* 0x00006b00ff0877ac */ /* 0x000ee20008000a00 */
[----:B--2---:R-:W-:-:S04]  /*00d0*/  UIADD3 UR6, UP0, UPT, UR6, 0x18, URZ ;  /* 0x0000001806067890 */ /* 0x004fc8000ff1e0ff */
[----:B------:R-:W-:Y:S01]  /*00e0*/  UIADD3.X UR7, UPT, UPT, URZ, UR7, URZ, UP0, !UPT ;  /* 0x00000007ff077290 */ /* 0x000fe200087fe4ff */
[----:B0-----:R-:W-:Y:S01]  /*00f0*/  IMAD R3, R0, UR4, R3 ;  /* 0x0000000400037c24 */ /* 0x001fe2000f8e0203 */
[----:B------:R-:W-:-:S03]  /*0100*/  UMOV UR4, URZ ;  /* 0x000000ff00047c82 */ /* 0x000fc60008000000 */
[----:B-1----:R-:W-:-:S04]  /*0110*/  IMAD.WIDE R12, R3, 0x48, R12 ;  /* 0x00000048030c7825 */ /* 0x002fc800078e020c */
[----:B---3--:R-:W-:-:S07]  /*0120*/  IMAD.MOV R2, RZ, RZ, -R3 ;  /* 0x000000ffff027224 */ /* 0x008fce00078e0a03 */
.L_x_23:
[----:B0-----:R-:W0:Y:S01]  /*0130*/  LDCU UR5, c[0x0][0x388] ;  /* 0x00007100ff0577ac */ /* 0x001e220008000800 */
[----:B------:R-:W-:Y:S02]  /*0140*/  IMAD.MOV.U32 R3, RZ, RZ, R2 ;  /* 0x000000ffff037224 */ /* 0x000fe400078e0002 */
[----:B-1----:R-:W-:Y:S02]  /*0150*/  IMAD.U32 R10, RZ, RZ, UR6 ;  /* 0x00000006ff0a7e24 */ /* 0x002fe4000f8e00ff */
[----:B------:R-:W-:Y:S01]  /*0160*/  IMAD.U32 R11, RZ, RZ, UR7 ;  /* 0x00000007ff0b7e24 */ /* 0x000fe2000f8e00ff */
[----:B0-----:R-:W-:-:S12]  /*0170*/  UIADD3 UR5, UPT, UPT, -UR5, URZ, URZ ;  /* 0x000000ff05057290 */ /* 0x001fd8000fffe1ff */
.L_x_18:
[----:B------:R-:W-:Y:S01]  /*0180*/  ISETP.NE.AND P0, PT, R3, RZ, PT ;  /* 0x000000ff0300720c */ /* 0x000fe20003f05270 */
[----:B------:R-:W-:Y:S01]  /*0190*/  UIADD3 UR5, UPT, UPT, UR5, 0x1, URZ ;  /* 0x0000000105057890 */ /* 0x000fe2000fffe0ff */
[----:B------:R-:W-:Y:S03]  /*01a0*/  BSSY.RECONVERGENT B0, `(.L_x_0) ;  /* 0x0000087000007945 */ /* 0x000fe60003800200 */
[----:B------:R-:W-:-:S08]  /*01b0*/  UISETP.NE.AND UP0, UPT, UR5, URZ, UPT ;  /* 0x000000ff0500728c */ /* 0x000fd0000bf05270 */
[----:B------:R-:W-:Y:S05]  /*01c0*/  @!P0 BRA `(.L_x_1) ;  /* 0x0000000800108947 */ /* 0x000fea0003800000 */
[----:B------:R-:W2:Y:S04]  /*01d0*/  LDG.E.64 R8, desc[UR8][R10.64+-0x18] ;  /* 0xffffe8080a087981 */ /* 0x000ea8000c1e1b00 */
[----:B------:R-:W2:Y:S01]  /*01e0*/  LDG.E.64 R4, desc[UR8][R12.64] ;  /* 0x000000080c047981 */ /* 0x000ea2000c1e1b00 */
[----:B------:R-:W-:Y:S01]  /*01f0*/  BSSY.RECONVERGENT B1, `(.L_x_2) ;  /* 0x0000005000017945 */ /* 0x000fe20003800200 */
[----:B------:R-:W-:Y:S01]  /*0200*/  MOV R0, 0x240 ;  /* 0x0000024000007802 */ /* 0x000fe20000000f00 */
[----:B--2---:R-:W-:-:S08]  /*0210*/  DADD R8, R8, -R4 ;  /* 0x0000000008087229 */ /* 0x004fd00000000804 */
[----:B------:R-:W-:-:S11]  /*0220*/  DADD R34, -RZ, |R8| ;  /* 0x00000000ff227229 */ /* 0x000fd60000000508 */
[----:B------:R-:W-:Y:S05]  /*0230*/  CALL.REL.NOINC `($_Z9simulacaoP9particulaiid$__internal_accurate_pow) ;  /* 0x00000018003c7944 */ /* 0x000fea0003c00000 */
[----:B------:R-:W-:Y:S05]  /*0240*/  BSYNC.RECONVERGENT B1 ;  /* 0x0000000000017941 */ /* 0x000fea0003800200 */
.L_x_2:
[C---:B------:R-:W-:Y:S01]  /*0250*/  DADD R4, R8.reuse, 2 ;  /* 0x4000000008047429 */ /* 0x040fe20000000000 */
[----:B------:R-:W-:Y:S01]  /*0260*/  BSSY.RECONVERGENT B1, `(.L_x_3) ;  /* 0x000000f000017945 */ /* 0x000fe20003800200 */
[----:B------:R-:W-:-:S06]  /*0270*/  DSETP.NEU.AND P0, PT, R8, RZ, PT ;  /* 0x000000ff0800722a */ /* 0x000fcc0003f0d000 */
[----:B------:R-:W-:Y:S02]  /*0280*/  FSEL R32, R16, RZ, P0 ;  /* 0x000000ff10207208 */ /* 0x000fe40000000000 */
[----:B------:R-:W-:Y:S02]  /*0290*/  LOP3.LUT R4, R5, 0x7ff00000, RZ, 0xc0, !PT ;  /* 0x7ff0000005047812 */ /* 0x000fe400078ec0ff */
[----:B------:R-:W-:Y:S02]  /*02a0*/  FSEL R33, R20, RZ, P0 ;  /* 0x000000ff14217208 */ /* 0x000fe40000000000 */
[----:B------:R-:W-:-:S13]  /*02b0*/  ISETP.NE.AND P1, PT, R4, 0x7ff00000, PT ;  /* 0x7ff000000400780c */ /* 0x000fda0003f25270 */
[----:B------:R-:W-:Y:S05]  /*02c0*/  @P1 BRA `(.L_x_4) ;  /* 0x0000000000201947 */ /* 0x000fea0003800000 */
[----:B------:R-:W-:-:S14]  /*02d0*/  DSETP.NAN.AND P0, PT, R8, R8, PT ;  /* 0x000000080800722a */ /* 0x000fdc0003f08000 */
[----:B------:R-:W-:Y:S05]  /*02e0*/  @P0 BRA `(.L_x_5) ;  /* 0x0000000000140947 */ /* 0x000fea0003800000 */
[----:B------:R-:W-:-:S14]  /*02f0*/  DSETP.NEU.AND P0, PT, |R8|, +INF , PT ;  /* 0x7ff000000800742a */ /* 0x000fdc0003f0d200 */
[----:B------:R-:W-:Y:S05]  /*0300*/  @P0 BRA `(.L_x_4) ;  /* 0x0000000000100947 */ /* 0x000fea0003800000 */
[----:B------:R-:W-:Y:S02]  /*0310*/  IMAD.MOV.U32 R32, RZ, RZ, 0x0 ;  /* 0x00000000ff207424 */ /* 0x000fe400078e00ff */
[----:B------:R-:W-:Y:S01]  /*0320*/  IMAD.MOV.U32 R33, RZ, RZ, 0x7ff00000 ;  /* 0x7ff00000ff217424 */ /* 0x000fe200078e00ff */
[----:B------:R-:W-:Y:S06]  /*0330*/  BRA `(.L_x_4) ;  /* 0x0000000000047947 */ /* 0x000fec0003800000 */
.L_x_5:
[----:B------:R-:W-:-:S11]  /*0340*/  DADD R32, R8, 2 ;  /* 0x4000000008207429 */ /* 0x000fd60000000000 */
.L_x_4:
[----:B------:R-:W-:Y:S05]  /*0350*/  BSYNC.RECONVERGENT B1 ;  /* 0x0000000000017941 */ /* 0x000fea0003800200 */
.L_x_3:
        /* <DEDUP_REMOVED lines=8> */
.L_x_6:
        /* <DEDUP_REMOVED lines=12> */
[----:B------:R-:W-:Y:S01]  /*04a0*/  MOV R14, 0x0 ;  /* 0x00000000000e7802 */ /* 0x000fe20000000f00 */
[----:B------:R-:W-:Y:S01]  /*04b0*/  IMAD.MOV.U32 R15, RZ, RZ, 0x7ff00000 ;  /* 0x7ff00000ff0f7424 */ /* 0x000fe200078e00ff */
[----:B------:R-:W-:Y:S06]  /*04c0*/  BRA `(.L_x_8) ;  /* 0x0000000000047947 */ /* 0x000fec0003800000 */
.L_x_9:
[----:B------:R-:W-:-:S11]  /*04d0*/  DADD R14, R6, 2 ;  /* 0x40000000060e7429 */ /* 0x000fd60000000000 */
.L_x_8:
[----:B------:R-:W-:Y:S05]  /*04e0*/  BSYNC.RECONVERGENT B1 ;  /* 0x0000000000017941 */ /* 0x000fea0003800200 */
.L_x_7:
[----:B------:R-:W2:Y:S04]  /*04f0*/  LDG.E.64 R4, desc[UR8][R10.64+-0x8] ;  /* 0xfffff8080a047981 */ /* 0x000ea8000c1e1b00 */
[----:B------:R-:W2:Y:S01]  /*0500*/  LDG.E.64 R16, desc[UR8][R12.64+0x10] ;  /* 0x000010080c107981 */ /* 0x000ea2000c1e1b00 */
[----:B------:R-:W-:Y:S01]  /*0510*/  DSETP.NEU.AND P0, PT, R6, 1, PT ;  /* 0x3ff000000600742a */ /* 0x000fe20003f0d000 */
[----:B------:R-:W-:Y:S01]  /*0520*/  BSSY.RECONVERGENT B1, `(.L_x_10) ;  /* 0x000000b000017945 */ /* 0x000fe20003800200 */
[----:B------:R-:W-:Y:S01]  /*0530*/  DSETP.NEU.AND P1, PT, R8, 1, PT ;  /* 0x3ff000000800742a */ /* 0x000fe20003f2d000 */
[----:B------:R-:W-:-:S03]  /*0540*/  MOV R0, 0x5d0 ;  /* 0x000005d000007802 */ /* 0x000fc60000000f00 */
[----:B------:R-:W-:Y:S02]  /*0550*/  FSEL R14, R14, RZ, P0 ;  /* 0x000000ff0e0e7208 */ /* 0x000fe40000000000 */
[----:B------:R-:W-:Y:S02]  /*0560*/  FSEL R15, R15, 1.875, P0 ;  /* 0x3ff000000f0f7808 */ /* 0x000fe40000000000 */
[----:B------:R-:W-:Y:S02]  /*0570*/  FSEL R32, R32, RZ, P1 ;  /* 0x000000ff20207208 */ /* 0x000fe40000800000 */
[----:B------:R-:W-:-:S06]  /*0580*/  FSEL R33, R33, 1.875, P1 ;  /* 0x3ff0000021217808 */ /* 0x000fcc0000800000 */
[----:B------:R-:W-:Y:S02]  /*0590*/  DADD R32, R32, R14 ;  /* 0x0000000020207229 */ /* 0x000fe4000000000e */
[----:B--2---:R-:W-:-:S08]  /*05a0*/  DADD R4, R4, -R16 ;  /* 0x0000000004047229 */ /* 0x004fd00000000810 */
[----:B------:R-:W-:-:S11]  /*05b0*/  DADD R34, -RZ, |R4| ;  /* 0x00000000ff227229 */ /* 0x000fd60000000504 */
[----:B------:R-:W-:Y:S05]  /*05c0*/  CALL.REL.NOINC `($_Z9simulacaoP9particulaiid$__internal_accurate_pow) ;  /* 0x0000001400587944 */ /* 0x000fea0003c00000 */
[----:B------:R-:W-:Y:S05]  /*05d0*/  BSYNC.RECONVERGENT B1 ;  /* 0x0000000000017941 */ /* 0x000fea0003800200 */
.L_x_10:
[C---:B------:R-:W-:Y:S01]  /*05e0*/  DADD R14, R4.reuse, 2 ;  /* 0x40000000040e7429 */ /* 0x040fe20000000000 */
[----:B------:R-:W-:Y:S01]  /*05f0*/  BSSY.RECONVERGENT B1, `(.L_x_11) ;  /* 0x000000f000017945 */ /* 0x000fe20003800200 */
[----:B------:R-:W-:-:S08]  /*0600*/  DSETP.NEU.AND P0, PT, R4, RZ, PT ;  /* 0x000000ff0400722a */ /* 0x000fd00003f0d000 */
[----:B------:R-:W-:Y:S02]  /*0610*/  LOP3.LUT R14, R15, 0x7ff00000, RZ, 0xc0, !PT ;  /* 0x7ff000000f0e7812 */ /* 0x000fe400078ec0ff */
[----:B------:R-:W-:Y:S02]  /*0620*/  FSEL R15, R20, RZ, P0 ;  /* 0x000000ff140f7208 */ /* 0x000fe40000000000 */
[----:B------:R-:W-:Y:S02]  /*0630*/  ISETP.NE.AND P1, PT, R14, 0x7ff00000, PT ;  /* 0x7ff000000e00780c */ /* 0x000fe40003f25270 */
[----:B------:R-:W-:-:S11]  /*0640*/  FSEL R14, R16, RZ, P0 ;  /* 0x000000ff100e7208 */ /* 0x000fd60000000000 */
        /* <DEDUP_REMOVED lines=8> */
.L_x_13:
[----:B------:R-:W-:-:S11]  /*06d0*/  DADD R14, R4, 2 ;  /* 0x40000000040e7429 */ /* 0x000fd60000000000 */
.L_x_12:
[----:B------:R-:W-:Y:S05]  /*06e0*/  BSYNC.RECONVERGENT B1 ;  /* 0x0000000000017941 */ /* 0x000fea0003800200 */
.L_x_11:
[----:B------:R-:W-:Y:S01]  /*06f0*/  DSETP.NEU.AND P0, PT, R4, 1, PT ;  /* 0x3ff000000400742a */ /* 0x000fe20003f0d000 */
[----:B------:R-:W-:Y:S01]  /*0700*/  IMAD.MOV.U32 R18, RZ, RZ, 0x0 ;  /* 0x00000000ff127424 */ /* 0x000fe200078e00ff */
[----:B------:R-:W-:Y:S01]  /*0710*/  MOV R19, 0x3fd80000 ;  /* 0x3fd8000000137802 */ /* 0x000fe20000000f00 */
[----:B------:R-:W-:Y:S03]  /*0720*/  BSSY.RECONVERGENT B1, `(.L_x_14) ;  /* 0x0000014000017945 */ /* 0x000fe60003800200 */
[----:B------:R-:W-:Y:S02]  /*0730*/  FSEL R14, R14, RZ, P0 ;  /* 0x000000ff0e0e7208 */ /* 0x000fe40000000000 */
[----:B------:R-:W-:-:S06]  /*0740*/  FSEL R15, R15, 1.875, P0 ;  /* 0x3ff000000f0f7808 */ /* 0x000fcc0000000000 */
[----:B------:R-:W-:-:S06]  /*0750*/  DADD R32, R32, R14 ;  /* 0x0000000020207229 */ /* 0x000fcc000000000e */
[----:B------:R-:W0:Y:S04]  /*0760*/  MUFU.RSQ64H R15, R33 ;  /* 0x00000021000f7308 */ /* 0x000e280000001c00 */
[----:B------:R-:W-:-:S05]  /*0770*/  VIADD R14, R33, 0xfcb00000 ;  /* 0xfcb00000210e7836 */ /* 0x000fca0000000000 */
[----:B------:R-:W-:Y:S01]  /*0780*/  ISETP.GE.U32.AND P0, PT, R14, 0x7ca00000, PT ;  /* 0x7ca000000e00780c */ /* 0x000fe20003f06070 */
[----:B0-----:R-:W-:-:S08]  /*0790*/  DMUL R16, R14, R14 ;  /* 0x0000000e0e107228 */ /* 0x001fd00000000000 */
[----:B------:R-:W-:-:S08]  /*07a0*/  DFMA R16, R32, -R16, 1 ;  /* 0x3ff000002010742b */ /* 0x000fd00000000810 */
[----:B------:R-:W-:Y:S02]  /*07b0*/  DFMA R18, R16, R18, 0.5 ;  /* 0x3fe000001012742b */ /* 0x000fe40000000012 */
[----:B------:R-:W-:-:S08]  /*07c0*/  DMUL R16, R14, R16 ;  /* 0x000000100e107228 */ /* 0x000fd00000000000 */
[----:B------:R-:W-:-:S08]  /*07d0*/  DFMA R20, R18, R16, R14 ;  /* 0x000000101214722b */ /* 0x000fd0000000000e */
[----:B------:R-:W-:Y:S02]  /*07e0*/  DMUL R22, R32, R20 ;  /* 0x0000001420167228 */ /* 0x000fe40000000000 */
[----:B------:R-:W-:Y:S02]  /*07f0*/  VIADD R19, R21, 0xfff00000 ;  /* 0xfff0000015137836 */ /* 0x000fe40000000000 */
[----:B------:R-:W-:-:S04]  /*0800*/  IMAD.MOV.U32 R18, RZ, RZ, R20 ;  /* 0x000000ffff127224 */ /* 0x000fc800078e0014 */
[----:B------:R-:W-:-:S08]  /*0810*/  DFMA R24, R22, -R22, R32 ;  /* 0x800000161618722b */ /* 0x000fd00000000020 */
[----:B------:R-:W-:Y:S01]  /*0820*/  DFMA R16, R24, R18, R22 ;  /* 0x000000121810722b */ /* 0x000fe20000000016 */
[----:B------:R-:W-:Y:S10]  /*0830*/  @!P0 BRA `(.L_x_15) ;  /* 0x0000000000088947 */ /* 0x000ff40003800000 */
[----:B------:R-:W-:-:S07]  /*0840*/  MOV R0, 0x860 ;  /* 0x0000086000007802 */ /* 0x000fce0000000f00 */
[----:B------:R-:W-:Y:S05]  /*0850*/  CALL.REL.NOINC `($__internal_1_$__cuda_sm20_dsqrt_rn_f64_mediumpath_v1) ;  /* 0x0000000c00f87944 */ /* 0x000fea0003c00000 */
.L_x_15:
[----:B------:R-:W-:Y:S05]  /*0860*/  BSYNC.RECONVERGENT B1 ;  /* 0x0000000000017941 */ /* 0x000fea0003800200 */
.L_x_14:
[----:B------:R-:W0:Y:S01]  /*0870*/  MUFU.RCP64H R15, R17 ;  /* 0x00000011000f7308 */ /* 0x000e220000001800 */
[----:B------:R-:W-:Y:S01]  /*0880*/  VIADD R14, R17, 0x300402 ;  /* 0x00300402110e7836 */ /* 0x000fe20000000000 */
[----:B------:R-:W-:Y:S04]  /*0890*/  BSSY.RECONVERGENT B1, `(.L_x_16) ;  /* 0x000000e000017945 */ /* 0x000fe80003800200 */
[----:B------:R-:W-:Y:S01]  /*08a0*/  FSETP.GEU.AND P0, PT, |R14|, 5.8789094863358348022e-39, PT ;  /* 0x004004020e00780b */ /* 0x000fe20003f0e200 */
[----:B0-----:R-:W-:-:S08]  /*08b0*/  DFMA R18, R14, -R16, 1 ;  /* 0x3ff000000e12742b */ /* 0x001fd00000000810 */
[----:B------:R-:W-:-:S08]  /*08c0*/  DFMA R18, R18, R18, R18 ;  /* 0x000000121212722b */ /* 0x000fd00000000012 */
[----:B------:R-:W-:-:S08]  /*08d0*/  DFMA R18, R14, R18, R14 ;  /* 0x000000120e12722b */ /* 0x000fd0000000000e */
[----:B------:R-:W-:-:S08]  /*08e0*/  DFMA R20, R18, -R16, 1 ;  /* 0x3ff000001214742b */ /* 0x000fd00000000810 */
[----:B------:R-:W-:Y:S01]  /*08f0*/  DFMA R18, R18, R20, R18 ;  /* 0x000000141212722b */ /* 0x000fe20000000012 */
[----:B------:R-:W-:Y:S10]  /*0900*/  @P0 BRA `(.L_x_17) ;  /* 0x0000000000180947 */ /* 0x000ff40003800000 */
[----:B------:R-:W-:Y:S01]  /*0910*/  LOP3.LUT R0, R17, 0x7fffffff, RZ, 0xc0, !PT ;  /* 0x7fffffff11007812 */ /* 0x000fe200078ec0ff */
[----:B------:R-:W-:Y:S02]  /*0920*/  IMAD.MOV.U32 R14, RZ, RZ, R16 ;  /* 0x000000ffff0e7224 */ /* 0x000fe400078e0010 */
[----:B------:R-:W-:Y:S01]  /*0930*/  IMAD.MOV.U32 R15, RZ, RZ, R17 ;  /* 0x000000ffff0f7224 */ /* 0x000fe200078e0011 */
[----:B------:R-:W-:Y:S02]  /*0940*/  IADD3 R18, PT, PT, R0, -0x100000, RZ ;  /* 0xfff0000000127810 */ /* 0x000fe40007ffe0ff */
[----:B------:R-:W-:-:S07]  /*0950*/  MOV R0, 0x970 ;  /* 0x0000097000007802 */ /* 0x000fce0000000f00 */
[----:B------:R-:W-:Y:S05]  /*0960*/  CALL.REL.NOINC `($__internal_0_$__cuda_sm20_dblrcp_rn_slowpath_v3) ;  /* 0x0000000c000c7944 */ /* 0x000fea0003c00000 */
.L_x_17:
[----:B------:R-:W-:Y:S05]  /*0970*/  BSYNC.RECONVERGENT B1 ;  /* 0x0000000000017941 */ /* 0x000fea0003800200 */
.L_x_16:
[----:B------:R-:W-:Y:S01]  /*0980*/  UMOV UR10, 0xe826d695 ;  /* 0xe826d695000a7882 */ /* 0x000fe20000000000 */
[----:B------:R-:W-:Y:S02]  /*0990*/  UMOV UR11, 0x3e112e0b ;  /* 0x3e112e0b000b7882 */ /* 0x000fe40000000000 */
[----:B------:R-:W-:-:S08]  /*09a0*/  DADD R18, R18, UR10 ;  /* 0x0000000a12127e29 */ /* 0x000fd00008000000 */
[-C--:B------:R-:W-:Y:S02]  /*09b0*/  DMUL R8, R8, R18.reuse ;  /* 0x0000001208087228 */ /* 0x080fe40000000000 */
[-C--:B------:R-:W-:Y:S02]  /*09c0*/  DMUL R6, R6, R18.reuse ;  /* 0x0000001206067228 */ /* 0x080fe40000000000 */
[----:B------:R-:W-:-:S03]  /*09d0*/  DMUL R4, R4, R18 ;  /* 0x0000001204047228 */ /* 0x000fc60000000000 */
[----:B------:R0:W-:Y:S04]  /*09e0*/  STG.E.64 desc[UR8][R10.64], R8 ;  /* 0x000000080a007986 */ /* 0x0001e8000c101b08 */
[----:B------:R0:W-:Y:S04]  /*09f0*/  STG.E.64 desc[UR8][R10.64+0x8], R6 ;  /* 0x000008060a007986 */ /* 0x0001e8000c101b08 */
[----:B------:R0:W-:Y:S02]  /*0a00*/  STG.E.64 desc[UR8][R10.64+0x10], R4 ;  /* 0x000010040a007986 */ /* 0x0001e4000c101b08 */
.L_x_1:
[----:B------:R-:W-:Y:S05]  /*0a10*/  BSYNC.RECONVERGENT B0 ;  /* 0x0000000000007941 */ /* 0x000fea0003800200 */
.L_x_0:
[----:B0-----:R-:W-:Y:S01]  /*0a20*/  IADD3 R10, P0, PT, R10, 0x48, RZ ;  /* 0x000000480a0a7810 */ /* 0x001fe20007f1e0ff */
[----:B------:R-:W-:-:S04]  /*0a30*/  VIADD R3, R3, 0x1 ;  /* 0x0000000103037836 */ /* 0x000fc80000000000 */
[----:B------:R-:W-:Y:S01]  /*0a40*/  IMAD.X R11, RZ, RZ, R11, P0 ;  /* 0x000000ffff0b7224 */ /* 0x000fe200000e060b */
[----:B------:R-:W-:Y:S07]  /*0a50*/  BRA.U UP0, `(.L_x_18) ;  /* 0xfffffff500c87547 */ /* 0x000fee000b83ffff */
[----:B------:R-:W0:Y:S01]  /*0a60*/  LDCU UR5, c[0x0][0x388] ;  /* 0x00007100ff0577ac */ /* 0x000e220008000800 */
[----:B------:R-:W-:Y:S01]  /*0a70*/  IMAD.MOV.U32 R0, RZ, RZ, RZ ;  /* 0x000000ffff007224 */ /* 0x000fe200078e00ff */
[----:B0-----:R-:W-:-:S09]  /*0a80*/  UISETP.GE.U32.AND UP0, UPT, UR5, 0x4, UPT ;  /* 0x000000040500788c */ /* 0x001fd2000bf06070 */
[----:B------:R-:W-:Y:S05]  /*0a90*/  BRA.U !UP0, `(.L_x_19) ;  /* 0x0000000508747547 */ /* 0x000fea000b800000 */
[----:B------:R-:W-:Y:S01]  /*0aa0*/  IMAD.MOV.U32 R0, RZ, RZ, RZ ;  /* 0x000000ffff007224 */ /* 0x000fe200078e00ff */
[----:B------:R-:W0:Y:S06]  /*0ab0*/  LDCU.64 UR12, c[0x0][0x390] ;  /* 0x00007200ff0c77ac */ /* 0x000e2c0008000a00 */
.L_x_20:
[----:B-1----:R-:W1:Y:S02]  /*0ac0*/  LDC.64 R4, c[0x0][0x380] ;  /* 0x0000e000ff047b82 */ /* 0x002e640000000a00 */
[----:B-1----:R-:W-:-:S05]  /*0ad0*/  IMAD.WIDE.U32 R4, R0, 0x48, R4 ;  /* 0x0000004800047825 */ /* 0x002fca00078e0004 */
[----:B------:R-:W0:Y:S04]  /*0ae0*/  LDG.E.64 R16, desc[UR8][R4.64+0x18] ;  /* 0x0000180804107981 */ /* 0x000e28000c1e1b00 */
[----:B------:R-:W0:Y:S04]  /*0af0*/  LDG.E.64 R10, desc[UR8][R4.64+0x30] ;  /* 0x00003008040a7981 */ /* 0x000e28000c1e1b00 */
[----:B------:R-:W2:Y:S04]  /*0b00*/  LDG.E.64 R18, desc[UR8][R4.64+0x20] ;  /* 0x0000200804127981 */ /* 0x000ea8000c1e1b00 */
[----:B------:R-:W2:Y:S04]  /*0b10*/  LDG.E.64 R8, desc[UR8][R4.64+0x38] ;  /* 0x0000380804087981 */ /* 0x000ea8000c1e1b00 */
[----:B------:R-:W3:Y:S04]  /*0b20*/  LDG.E.64 R28, desc[UR8][R4.64+0x28] ;  /* 0x00002808041c7981 */ /* 0x000ee8000c1e1b00 */
[----:B------:R-:W3:Y:S04]  /*0b30*/  LDG.E.64 R32, desc[UR8][R4.64+0x40] ;  /* 0x0000400804207981 */ /* 0x000ee8000c1e1b00 */
[----:B------:R-:W4:Y:S04]  /*0b40*/  LDG.E.64 R22, desc[UR8][R4.64+0x60] ;  /* 0x0000600804167981 */ /* 0x000f28000c1e1b00 */
[----:B------:R-:W4:Y:S04]  /*0b50*/  LDG.E.64 R6, desc[UR8][R4.64+0x78] ;  /* 0x0000780804067981 */ /* 0x000f28000c1e1b00 */
[----:B------:R-:W5:Y:S04]  /*0b60*/  LDG.E.64 R26, desc[UR8][R4.64] ;  /* 0x00000008041a7981 */ /* 0x000f68000c1e1b00 */
[----:B------:R-:W5:Y:S04]  /*0b70*/  LDG.E.64 R20, desc[UR8][R4.64+0x10] ;  /* 0x0000100804147981 */ /* 0x000f68000c1e1b00 */
[----:B------:R-:W5:Y:S04]  /*0b80*/  LDG.E.64 R14, desc[UR8][R4.64+0x48] ;  /* 0x00004808040e7981 */ /* 0x000f68000c1e1b00 */
[----:B------:R-:W5:Y:S04]  /*0b90*/  LDG.E.64 R24, desc[UR8][R4.64+0x8] ;  /* 0x0000080804187981 */ /* 0x000f68000c1e1b00 */
[----:B------:R-:W5:Y:S04]  /*0ba0*/  LDG.E.64 R36, desc[UR8][R4.64+0x68] ;  /* 0x0000680804247981 */ /* 0x000f68000c1e1b00 */
[----:B------:R-:W5:Y:S01]  /*0bb0*/  LDG.E.64 R30, desc[UR8][R4.64+0x70] ;  /* 0x00007008041e7981 */ /* 0x000f62000c1e1b00 */
[----:B0-----:R-:W-:-:S03]  /*0bc0*/  DFMA R16, R16, UR12, R10 ;  /* 0x0000000c10107c2b */ /* 0x001fc6000800000a */
[----:B------:R-:W5:Y:S01]  /*0bd0*/  LDG.E.64 R10, desc[UR8][R4.64+0x80] ;  /* 0x00008008040a7981 */ /* 0x000f62000c1e1b00 */
[----:B--2---:R-:W-:-:S03]  /*0be0*/  DFMA R18, R18, UR12, R8 ;  /* 0x0000000c12127c2b */ /* 0x004fc60008000008 */
[----:B------:R-:W2:Y:S01]  /*0bf0*/  LDG.E.64 R8, desc[UR8][R4.64+0x88] ;  /* 0x0000880804087981 */ /* 0x000ea2000c1e1b00 */
[----:B---3--:R-:W-:Y:S02]  /*0c00*/  DFMA R34, R28, UR12, R32 ;  /* 0x0000000c1c227c2b */ /* 0x008fe40008000020 */
[----:B----4-:R-:W-:Y:S01]  /*0c10*/  DFMA R22, R22, UR12, R6 ;  /* 0x0000000c16167c2b */ /* 0x010fe20008000006 */
[----:B------:R0:W-:Y:S04]  /*0c20*/  STG.E.64 desc[UR8][R4.64+0x30], R16 ;  /* 0x0000301004007986 */ /* 0x0001e8000c101b08 */
[----:B------:R-:W3:Y:S01]  /*0c30*/  LDG.E.64 R6, desc[UR8][R4.64+0x50] ;  /* 0x0000500804067981 */ /* 0x000ee2000c1e1b00 */
[----:B-----5:R-:W-:Y:S02]  /*0c40*/  DFMA R26, R16, UR12, R26 ;  /* 0x0000000c101a7c2b */ /* 0x020fe4000800001a */
[----:B------:R-:W-:Y:S01]  /*0c50*/  DFMA R20, R34, UR12, R20 ;  /* 0x0000000c22147c2b */ /* 0x000fe20008000014 */
[----:B------:R-:W4:Y:S01]  /*0c60*/  LDG.E.64 R32, desc[UR8][R4.64+0xc0] ;  /* 0x0000c00804207981 */ /* 0x000f22000c1e1b00 */
[----:B------:R-:W-:-:S03]  /*0c70*/  DFMA R14, R22, UR12, R14 ;  /* 0x0000000c160e7c2b */ /* 0x000fc6000800000e */
[----:B------:R-:W-:Y:S04]  /*0c80*/  STG.E.64 desc[UR8][R4.64+0x38], R18 ;  /* 0x0000381204007986 */ /* 0x000fe8000c101b08 */
[----:B0-----:R-:W4:Y:S01]  /*0c90*/  LDG.E.64 R16, desc[UR8][R4.64+0xa8] ;  /* 0x0000a80804107981 */ /* 0x001f22000c1e1b00 */
[----:B------:R-:W-:-:S03]  /*0ca0*/  DFMA R24, R18, UR12, R24 ;  /* 0x0000000c12187c2b */ /* 0x000fc60008000018 */
[----:B------:R0:W-:Y:S04]  /*0cb0*/  STG.E.64 desc[UR8][R4.64], R26 ;  /* 0x0000001a04007986 */ /* 0x0001e8000c101b08 */
[----:B------:R-:W-:Y:S04]  /*0cc0*/  STG.E.64 desc[UR8][R4.64+0x10], R20 ;  /* 0x0000101404007986 */ /* 0x000fe8000c101b08 */
[----:B------:R1:W-:Y:S04]  /*0cd0*/  STG.E.64 desc[UR8][R4.64+0x78], R22 ;  /* 0x0000781604007986 */ /* 0x0003e8000c101b08 */
[----:B------:R5:W-:Y:S04]  /*0ce0*/  STG.E.64 desc[UR8][R4.64+0x48], R14 ;  /* 0x0000480e04007986 */ /* 0x000be8000c101b08 */
[----:B0-----:R-:W4:Y:S04]  /*0cf0*/  LDG.E.64 R26, desc[UR8][R4.64+0xb0] ;  /* 0x0000b008041a7981 */ /* 0x001f28000c1e1b00 */
[----:B------:R-:W4:Y:S04]  /*0d00*/  LDG.E.64 R28, desc[UR8][R4.64+0xc8] ;  /* 0x0000c808041c7981 */ /* 0x000f28000c1e1b00 */
[----:B-1----:R-:W4:Y:S04]  /*0d10*/  LDG.E.64 R22, desc[UR8][R4.64+0xb8] ;  /* 0x0000b80804167981 */ /* 0x002f28000c1e1b00 */
[----:B------:R-:W4:Y:S04]  /*0d20*/  LDG.E.64 R20, desc[UR8][R4.64+0x108] ;  /* 0x0001080804147981 */ /* 0x000f28000c1e1b00 */
[----:B-----5:R-:W5:Y:S04]  /*0d30*/  LDG.E.64 R14, desc[UR8][R4.64+0xf8] ;  /* 0x0000f808040e7981 */ /* 0x020f68000c1e1b00 */
[----:B------:R-:W5:Y:S01]  /*0d40*/  LDG.E.64 R18, desc[UR8][R4.64+0x110] ;  /* 0x0001100804127981 */ /* 0x000f62000c1e1b00 */
[----:B------:R-:W-:-:S03]  /*0d50*/  DFMA R36, R36, UR12, R10 ;  /* 0x0000000c24247c2b */ /* 0x000fc6000800000a */
[----:B------:R-:W5:Y:S01]  /*0d60*/  LDG.E.64 R10, desc[UR8][R4.64+0xd0] ;  /* 0x0000d008040a7981 */ /* 0x000f62000c1e1b00 */
[----:B--2---:R-:W-:-:S03]  /*0d70*/  DFMA R30, R30, UR12, R8 ;  /* 0x0000000c1e1e7c2b */ /* 0x004fc60008000008 */
[----:B------:R-:W2:Y:S04]  /*0d80*/  LDG.E.64 R8, desc[UR8][R4.64+0xf0] ;  /* 0x0000f00804087981 */ /* 0x000ea8000c1e1b00 */
[----:B------:R0:W-:Y:S01]  /*0d90*/  STG.E.64 desc[UR8][R4.64+0x40], R34 ;  /* 0x0000402204007986 */ /* 0x0001e2000c101b08 */
[----:B---3--:R-:W-:-:S03]  /*0da0*/  DFMA R6, R36, UR12, R6 ;  /* 0x0000000c24067c2b */ /* 0x008fc60008000006 */
[----:B0-----:R-:W3:Y:S04]  /*0db0*/  LDG.E.64 R34, desc[UR8][R4.64+0x100] ;  /* 0x0001000804227981 */ /* 0x001ee8000c1e1b00 */
[----:B------:R4:W-:Y:S04]  /*0dc0*/  STG.E.64 desc[UR8][R4.64+0x50], R6 ;  /* 0x0000500604007986 */ /* 0x0009e8000c101b08 */
[----:B------:R0:W-:Y:S01]  /*0dd0*/  STG.E.64 desc[UR8][R4.64+0x8], R24 ;  /* 0x0000081804007986 */ /* 0x0001e2000c101b08 */
[----:B----4-:R-:W-:-:S03]  /*0de0*/  DFMA R6, R16, UR12, R32 ;  /* 0x0000000c10067c2b */ /* 0x010fc60008000020 */
[----:B------:R-:W3:Y:S04]  /*0df0*/  LDG.E.64 R32, desc[UR8][R4.64+0x118] ;  /* 0x0001180804207981 */ /* 0x000ee8000c1e1b00 */
[----:B------:R1:W-:Y:S04]  /*0e00*/  STG.E.64 desc[UR8][R4.64+0x80], R36 ;  /* 0x0000802404007986 */ /* 0x0003e8000c101b08 */
[----:B0-----:R-:W4:Y:S04]  /*0e10*/  LDG.E.64 R24, desc[UR8][R4.64+0x58] ;  /* 0x0000580804187981 */ /* 0x001f28000c1e1b00 */
[----:B------:R-:W4:Y:S01]  /*0e20*/  LDG.E.64 R16, desc[UR8][R4.64+0x90] ;  /* 0x0000900804107981 */ /* 0x000f22000c1e1b00 */
[----:B------:R-:W-:-:S03]  /*0e30*/  DFMA R26, R26, UR12, R28 ;  /* 0x0000000c1a1a7c2b */ /* 0x000fc6000800001c */
[----:B------:R-:W4:Y:S04]  /*0e40*/  LDG.E.64 R28, desc[UR8][R4.64+0x98] ;  /* 0x00009808041c7981 */ /* 0x000f28000c1e1b00 */
[----:B-1----:R-:W4:Y:S01]  /*0e50*/  LDG.E.64 R36, desc[UR8][R4.64+0xe0] ;  /* 0x0000e00804247981 */ /* 0x002f22000c1e1b00 */
[----:B-----5:R-:W-:-:S03]  /*0e60*/  DFMA R14, R14, UR12, R18 ;  /* 0x0000000c0e0e7c2b */ /* 0x020fc60008000012 */
[----:B------:R-:W5:Y:S01]  /*0e70*/  LDG.E.64 R18, desc[UR8][R4.64+0xe8] ;  /* 0x0000e80804127981 */ /* 0x000f62000c1e1b00 */
[----:B------:R-:W-:-:S03]  /*0e80*/  DFMA R10, R22, UR12, R10 ;  /* 0x0000000c160a7c2b */ /* 0x000fc6000800000a */
[----:B------:R-:W5:Y:S01]  /*0e90*/  LDG.E.64 R22, desc[UR8][R4.64+0xa0] ;  /* 0x0000a00804167981 */ /* 0x000f62000c1e1b00 */
[----:B--2---:R-:W-:-:S03]  /*0ea0*/  DFMA R8, R8, UR12, R20 ;  /* 0x0000000c08087c2b */ /* 0x004fc60008000014 */
[----:B------:R-:W2:Y:S01]  /*0eb0*/  LDG.E.64 R20, desc[UR8][R4.64+0xd8] ;  /* 0x0000d80804147981 */ /* 0x000ea2000c1e1b00 */
[----:B------:R-:W-:Y:S01]  /*0ec0*/  ULOP3.LUT UR10, UR5, 0x7ffffffc, URZ, 0xc0, !UPT ;  /* 0x7ffffffc050a7892 */ /* 0x000fe2000f8ec0ff */
[----:B------:R-:W-:Y:S02]  /*0ed0*/  VIADD R0, R0, 0x4 ;  /* 0x0000000400007836 */ /* 0x000fe40000000000 */
[----:B------:R1:W-:Y:S04]  /*0ee0*/  STG.E.64 desc[UR8][R4.64+0x88], R30 ;  /* 0x0000881e04007986 */ /* 0x0003e8000c101b08 */
[----:B------:R1:W-:Y:S04]  /*0ef0*/  STG.E.64 desc[UR8][R4.64+0xc0], R6 ;  /* 0x0000c00604007986 */ /* 0x0003e8000c101b08 */
[----:B------:R1:W-:Y:S04]  /*0f00*/  STG.E.64 desc[UR8][R4.64+0xc8], R26 ;  /* 0x0000c81a04007986 */ /* 0x0003e8000c101b08 */
[----:B------:R1:W-:Y:S04]  /*0f10*/  STG.E.64 desc[UR8][R4.64+0xd0], R10 ;  /* 0x0000d00a04007986 */ /* 0x0003e8000c101b08 */
[----:B------:R1:W-:Y:S01]  /*0f20*/  STG.E.64 desc[UR8][R4.64+0x108], R8 ;  /* 0x0001080804007986 */ /* 0x0003e2000c101b08 */
[----:B---3--:R-:W-:-:S03]  /*0f30*/  DFMA R32, R34, UR12, R32 ;  /* 0x0000000c22207c2b */ /* 0x008fc60008000020 */
[----:B------:R1:W-:Y:S01]  /*0f40*/  STG.E.64 desc[UR8][R4.64+0x110], R14 ;  /* 0x0001100e04007986 */ /* 0x0003e2000c101b08 */
[----:B----4-:R-:W-:Y:S02]  /*0f50*/  DFMA R24, R30, UR12, R24 ;  /* 0x0000000c1e187c2b */ /* 0x010fe40008000018 */
[----:B------:R-:W-:Y:S02]  /*0f60*/  DFMA R16, R6, UR12, R16 ;  /* 0x0000000c06107c2b */ /* 0x000fe40008000010 */
[----:B------:R-:W-:Y:S02]  /*0f70*/  DFMA R28, R26, UR12, R28 ;  /* 0x0000000c1a1c7c2b */ /* 0x000fe4000800001c */
[----:B------:R-:W-:Y:S01]  /*0f80*/  DFMA R36, R14, UR12, R36 ;  /* 0x0000000c0e247c2b */ /* 0x000fe20008000024 */
[----:B------:R1:W-:Y:S01]  /*0f90*/  STG.E.64 desc[UR8][R4.64+0x58], R24 ;  /* 0x0000581804007986 */ /* 0x0003e2000c101b08 */
[----:B-----5:R-:W-:-:S03]  /*0fa0*/  DFMA R18, R32, UR12, R18 ;  /* 0x0000000c20127c2b */ /* 0x020fc60008000012 */
[----:B------:R1:W-:Y:S04]  /*0fb0*/  STG.E.64 desc[UR8][R4.64+0x90], R16 ;  /* 0x0000901004007986 */ /* 0x0003e8000c101b08 */
[----:B------:R1:W-:Y:S04]  /*0fc0*/  STG.E.64 desc[UR8][R4.64+0x98], R28 ;  /* 0x0000981c04007986 */ /* 0x0003e8000c101b08 */
[----:B------:R1:W-:Y:S04]  /*0fd0*/  STG.E.64 desc[UR8][R4.64+0xe0], R36 ;  /* 0x0000e02404007986 */ /* 0x0003e8000c101b08 */
[----:B------:R1:W-:Y:S04]  /*0fe0*/  STG.E.64 desc[UR8][R4.64+0x118], R32 ;  /* 0x0001182004007986 */ /* 0x0003e8000c101b08 */
[----:B------:R1:W-:Y:S01]  /*0ff0*/  STG.E.64 desc[UR8][R4.64+0xe8], R18 ;  /* 0x0000e81204007986 */ /* 0x0003e2000c101b08 */
[----:B------:R-:W-:Y:S01]  /*1000*/  ISETP.NE.AND P0, PT, R0, UR10, PT ;  /* 0x0000000a00007c0c */ /* 0x000fe2000bf05270 */
[----:B------:R-:W-:-:S02]  /*1010*/  DFMA R22, R10, UR12, R22 ;  /* 0x0000000c0a167c2b */ /* 0x000fc40008000016 */
[----:B--2---:R-:W-:-:S05]  /*1020*/  DFMA R20, R8, UR12, R20 ;  /* 0x0000000c08147c2b */ /* 0x004fca0008000014 */
[----:B------:R1:W-:Y:S04]  /*1030*/  STG.E.64 desc[UR8][R4.64+0xa0], R22 ;  /* 0x0000a01604007986 */ /* 0x0003e8000c101b08 */
[----:B------:R1:W-:Y:S01]  /*1040*/  STG.E.64 desc[UR8][R4.64+0xd8], R20 ;  /* 0x0000d81404007986 */ /* 0x0003e2000c101b08 */
[----:B------:R-:W-:Y:S05]  /*1050*/  @P0 BRA `(.L_x_20) ;  /* 0xfffffff800980947 */ /* 0x000fea000383ffff */
[----:B------:R-:W-:-:S07]  /*1060*/  MOV R0, UR10 ;  /* 0x0000000a00007c02 */ /* 0x000fce0008000f00 */
.L_x_19:
[----:B------:R-:W-:-:S09]  /*1070*/  ULOP3.LUT UP0, UR10, UR5, 0x3, URZ, 0xc0, !UPT ;  /* 0x00000003050a7892 */ /* 0x000fd2000f80c0ff */
[----:B------:R-:W-:Y:S05]  /*1080*/  BRA.U !UP0, `(.L_x_21) ;  /* 0x00000005082c7547 */ /* 0x000fea000b800000 */
[----:B------:R-:W-:Y:S02]  /*1090*/  UISETP.NE.AND UP0, UPT, UR10, 0x1, UPT ;  /* 0x000000010a00788c */ /* 0x000fe4000bf05270 */
[----:B------:R-:W-:-:S04]  /*10a0*/  ULOP3.LUT UR5, UR5, 0x1, URZ, 0xc0, !UPT ;  /* 0x0000000105057892 */ /* 0x000fc8000f8ec0ff */
[----:B------:R-:W-:-:S03]  /*10b0*/  UISETP.NE.U32.AND UP1, UPT, UR5, 0x1, UPT ;  /* 0x000000010500788c */ /* 0x000fc6000bf25070 */
[----:B------:R-:W-:Y:S08]  /*10c0*/  BRA.U !UP0, `(.L_x_22) ;  /* 0x0000000108b87547 */ /* 0x000ff0000b800000 */
[----:B-1----:R-:W0:Y:S01]  /*10d0*/  LDC.64 R6, c[0x0][0x380] ;  /* 0x0000e000ff067b82 */ /* 0x002e220000000a00 */
[----:B------:R-:W1:Y:S01]  /*10e0*/  LDCU.64 UR10, c[0x0][0x390] ;  /* 0x00007200ff0a77ac */ /* 0x000e620008000a00 */
[----:B0-----:R-:W-:-:S05]  /*10f0*/  IMAD.WIDE.U32 R6, R0, 0x48, R6 ;  /* 0x0000004800067825 */ /* 0x001fca00078e0006 */
[----:B------:R-:W1:Y:S04]  /*1100*/  LDG.E.64 R8, desc[UR8][R6.64+0x18] ;  /* 0x0000180806087981 */ /* 0x000e68000c1e1b00 */
[----:B------:R-:W1:Y:S04]  /*1110*/  LDG.E.64 R16, desc[UR8][R6.64+0x30] ;  /* 0x0000300806107981 */ /* 0x000e68000c1e1b00 */
        /* <DEDUP_REMOVED lines=12> */
[----:B-1----:R-:W-:-:S03]  /*11e0*/  DFMA R8, R8, UR10, R16 ;  /* 0x0000000a08087c2b */ /* 0x002fc60008000010 */
[----:B------:R-:W5:Y:S01]  /*11f0*/  LDG.E.64 R16, desc[UR8][R6.64+0x88] ;  /* 0x0000880806107981 */ /* 0x000f62000c1e1b00 */
[----:B--2---:R-:W-:-:S03]  /*1200*/  DFMA R4, R4, UR10, R20 ;  /* 0x0000000a04047c2b */ /* 0x004fc60008000014 */
[----:B------:R-:W2:Y:S01]  /*1210*/  LDG.E.64 R20, desc[UR8][R6.64+0x10] ;  /* 0x0000100806147981 */ /* 0x000ea2000c1e1b00 */
[----:B---3--:R-:W-:-:S03]  /*1220*/  DFMA R10, R10, UR10, R18 ;  /* 0x0000000a0a0a7c2b */ /* 0x008fc60008000012 */
[----:B------:R-:W3:Y:S01]  /*1230*/  LDG.E.64 R18, desc[UR8][R6.64+0x48] ;  /* 0x0000480806127981 */ /* 0x000ee2000c1e1b00 */
[----:B----4-:R-:W-:-:S03]  /*1240*/  DFMA R30, R30, UR10, R32 ;  /* 0x0000000a1e1e7c2b */ /* 0x010fc60008000020 */
[----:B------:R-:W4:Y:S01]  /*1250*/  LDG.E.64 R32, desc[UR8][R6.64+0x58] ;  /* 0x0000580806207981 */ /* 0x000f22000c1e1b00 */
[----:B-----5:R-:W-:-:S03]  /*1260*/  DFMA R26, R26, UR10, R28 ;  /* 0x0000000a1a1a7c2b */ /* 0x020fc6000800001c */
[----:B------:R0:W-:Y:S01]  /*1270*/  STG.E.64 desc[UR8][R6.64+0x30], R8 ;  /* 0x0000300806007986 */ /* 0x0001e2000c101b08 */
[----:B------:R-:W-:Y:S02]  /*1280*/  DFMA R14, R8, UR10, R14 ;  /* 0x0000000a080e7c2b */ /* 0x000fe4000800000e */
[----:B------:R-:W-:Y:S02]  /*1290*/  DFMA R24, R4, UR10, R24 ;  /* 0x0000000a04187c2b */ /* 0x000fe40008000018 */
[----:B------:R-:W-:-:S03]  /*12a0*/  DFMA R34, R26, UR10, R34 ;  /* 0x0000000a1a227c2b */ /* 0x000fc60008000022 */
[----:B------:R0:W-:Y:S04]  /*12b0*/  STG.E.64 desc[UR8][R6.64], R14 ;  /* 0x0000000e06007986 */ /* 0x0001e8000c101b08 */
[----:B------:R0:W-:Y:S04]  /*12c0*/  STG.E.64 desc[UR8][R6.64+0x38], R4 ;  /* 0x0000380406007986 */ /* 0x0001e8000c101b08 */
[----:B------:R0:W-:Y:S04]  /*12d0*/  STG.E.64 desc[UR8][R6.64+0x8], R24 ;  /* 0x0000081806007986 */ /* 0x0001e8000c101b08 */
[----:B------:R0:W-:Y:S04]  /*12e0*/  STG.E.64 desc[UR8][R6.64+0x40], R10 ;  /* 0x0000400a06007986 */ /* 0x0001e8000c101b08 */
[----:B------:R0:W-:Y:S04]  /*12f0*/  STG.E.64 desc[UR8][R6.64+0x78], R30 ;  /* 0x0000781e06007986 */ /* 0x0001e8000c101b08 */
[----:B------:R0:W-:Y:S04]  /*1300*/  STG.E.64 desc[UR8][R6.64+0x80], R26 ;  /* 0x0000801a06007986 */ /* 0x0001e8000c101b08 */
[----:B------:R0:W-:Y:S01]  /*1310*/  STG.E.64 desc[UR8][R6.64+0x50], R34 ;  /* 0x0000502206007986 */ /* 0x0001e2000c101b08 */
[----:B------:R-:W-:Y:S01]  /*1320*/  VIADD R0, R0, 0x2 ;  /* 0x0000000200007836 */ /* 0x000fe20000000000 */
[----:B------:R-:W-:-:S02]  /*1330*/  DFMA R16, R22, UR10, R16 ;  /* 0x0000000a16107c2b */ /* 0x000fc40008000010 */
[----:B--2---:R-:W-:-:S05]  /*1340*/  DFMA R20, R10, UR10, R20 ;  /* 0x0000000a0a147c2b */ /* 0x004fca0008000014 */
[----:B------:R0:W-:Y:S01]  /*1350*/  STG.E.64 desc[UR8][R6.64+0x88], R16 ;  /* 0x0000881006007986 */ /* 0x0001e2000c101b08 */
[----:B---3--:R-:W-:-:S03]  /*1360*/  DFMA R18, R30, UR10, R18 ;  /* 0x0000000a1e127c2b */ /* 0x008fc60008000012 */
[----:B------:R0:W-:Y:S01]  /*1370*/  STG.E.64 desc[UR8][R6.64+0x10], R20 ;  /* 0x0000101406007986 */ /* 0x0001e2000c101b08 */
[----:B----4-:R-:W-:-:S03]  /*1380*/  DFMA R32, R16, UR10, R32 ;  /* 0x0000000a10207c2b */ /* 0x010fc60008000020 */
[----:B------:R0:W-:Y:S04]  /*1390*/  STG.E.64 desc[UR8][R6.64+0x48], R18 ;  /* 0x0000481206007986 */ /* 0x0001e8000c101b08 */
[----:B------:R0:W-:Y:S04]  /*13a0*/  STG.E.64 desc[UR8][R6.64+0x58], R32 ;  /* 0x0000582006007986 */ /* 0x0001e8000c101b08 */
.L_x_22:
[----:B------:R-:W-:Y:S05]  /*13b0*/  BRA.U UP1, `(.L_x_21) ;  /* 0x0000000101607547 */ /* 0x000fea000b800000 */
[----:B01----:R-:W0:Y:S01]  /*13c0*/  LDC.64 R4, c[0x0][0x380] ;  /* 0x0000e000ff047b82 */ /* 0x003e220000000a00 */
        /* <DEDUP_REMOVED lines=9> */
[----:B------:R-:W5:Y:S04]  /*1460*/  LDG.E.64 R22, desc[UR8][R4.64+0x8] ;  /* 0x0000080804167981 */ /* 0x000f68000c1e1b00 */
[----:B------:R-:W5:Y:S01]  /*1470*/  LDG.E.64 R24, desc[UR8][R4.64+0x10] ;  /* 0x0000100804187981 */ /* 0x000f62000c1e1b00 */
[----:B-1----:R-:W-:-:S07]  /*1480*/  DFMA R6, R6, UR10, R8 ;  /* 0x0000000a06067c2b */ /* 0x002fce0008000008 */
[----:B------:R0:W-:Y:S01]  /*1490*/  STG.E.64 desc[UR8][R4.64+0x30], R6 ;  /* 0x0000300604007986 */ /* 0x0001e2000c101b08 */
[----:B--2---:R-:W-:-:S07]  /*14a0*/  DFMA R10, R10, UR10, R14 ;  /* 0x0000000a0a0a7c2b */ /* 0x004fce000800000e */
[----:B------:R0:W-:Y:S01]  /*14b0*/  STG.E.64 desc[UR8][R4.64+0x38], R10 ;  /* 0x0000380a04007986 */ /* 0x0001e2000c101b08 */
[----:B---3--:R-:W-:Y:S02]  /*14c0*/  DFMA R16, R16, UR10, R18 ;  /* 0x0000000a10107c2b */ /* 0x008fe40008000012 */
[----:B----4-:R-:W-:-:S05]  /*14d0*/  DFMA R20, R6, UR10, R20 ;  /* 0x0000000a06147c2b */ /* 0x010fca0008000014 */
[----:B------:R0:W-:Y:S01]  /*14e0*/  STG.E.64 desc[UR8][R4.64+0x40], R16 ;  /* 0x0000401004007986 */ /* 0x0001e2000c101b08 */
[----:B-----5:R-:W-:-:S03]  /*14f0*/  DFMA R22, R10, UR10, R22 ;  /* 0x0000000a0a167c2b */ /* 0x020fc60008000016 */
[----:B------:R0:W-:Y:S01]  /*1500*/  STG.E.64 desc[UR8][R4.64], R20 ;  /* 0x0000001404007986 */ /* 0x0001e2000c101b08 */
[----:B------:R-:W-:-:S03]  /*1510*/  DFMA R24, R16, UR10, R24 ;  /* 0x0000000a10187c2b */ /* 0x000fc60008000018 */
[----:B------:R0:W-:Y:S04]  /*1520*/  STG.E.64 desc[UR8][R4.64+0x8], R22 ;  /* 0x0000081604007986 */ /* 0x0001e8000c101b08 */
[----:B------:R0:W-:Y:S04]  /*1530*/  STG.E.64 desc[UR8][R4.64+0x10], R24 ;  /* 0x0000101804007986 */ /* 0x0001e8000c101b08 */
.L_x_21:
[----:B------:R-:W2:Y:S01]  /*1540*/  LDC R0, c[0x0][0x38c] ;  /* 0x0000e300ff007b82 */ /* 0x000ea20000000800 */
[----:B------:R-:W-:-:S06]  /*1550*/  UIADD3 UR5, UPT, UPT, UR4, 0x1, URZ ;  /* 0x0000000104057890 */ /* 0x000fcc000fffe0ff */
[----:B--2---:R-:W-:-:S13]  /*1560*/  ISETP.NE.AND P0, PT, R0, UR5, PT ;  /* 0x0000000500007c0c */ /* 0x004fda000bf05270 */
[----:B------:R-:W-:Y:S05]  /*1570*/  @!P0 EXIT ;  /* 0x000000000000894d */ /* 0x000fea0003800000 */
[----:B------:R-:W-:Y:S01]  /*1580*/  UMOV UR4, UR5 ;  /* 0x0000000500047c82 */ /* 0x000fe20008000000 */
[----:B------:R-:W-:Y:S05]  /*1590*/  BRA `(.L_x_23) ;  /* 0xffffffe800e47947 */ /* 0x000fea000383ffff */
        .weak           $__internal_0_$__cuda_sm20_dblrcp_rn_slowpath_v3
        .type           $__internal_0_$__cuda_sm20_dblrcp_rn_slowpath_v3,@function
        .size           $__internal_0_$__cuda_sm20_dblrcp_rn_slowpath_v3,($__internal_1_$__cuda_sm20_dsqrt_rn_f64_mediumpath_v1 - $__internal_0_$__cuda_sm20_dblrcp_rn_slowpath_v3)
$__internal_0_$__cuda_sm20_dblrcp_rn_slowpath_v3:
[----:B------:R-:W-:Y:S01]  /*15a0*/  DSETP.GTU.AND P0, PT, |R14|, +INF , PT ;  /* 0x7ff000000e00742a */ /* 0x000fe20003f0c200 */
[----:B------:R-:W-:-:S13]  /*15b0*/  BSSY.RECONVERGENT B2, `(.L_x_24) ;  /* 0x0000023000027945 */ /* 0x000fda0003800200 */
[----:B------:R-:W-:Y:S05]  /*15c0*/  @P0 BRA `(.L_x_25) ;  /* 0x00000000007c0947 */ /* 0x000fea0003800000 */
[----:B------:R-:W-:-:S05]  /*15d0*/  LOP3.LUT R19, R15, 0x7fffffff, RZ, 0xc0, !PT ;  /* 0x7fffffff0f137812 */ /* 0x000fca00078ec0ff */
[----:B------:R-:W-:-:S05]  /*15e0*/  VIADD R16, R19, 0xffffffff ;  /* 0xffffffff13107836 */ /* 0x000fca0000000000 */
[----:B------:R-:W-:-:S13]  /*15f0*/  ISETP.GE.U32.AND P0, PT, R16, 0x7fefffff, PT ;  /* 0x7fefffff1000780c */ /* 0x000fda0003f06070 */
[----:B------:R-:W-:Y:S01]  /*1600*/  @P0 LOP3.LUT R17, R15, 0x7ff00000, RZ, 0x3c, !PT ;  /* 0x7ff000000f110812 */ /* 0x000fe200078e3cff */
[----:B------:R-:W-:Y:S01]  /*1610*/  @P0 IMAD.MOV.U32 R16, RZ, RZ, RZ ;  /* 0x000000ffff100224 */ /* 0x000fe200078e00ff */
[----:B------:R-:W-:Y:S06]  /*1620*/  @P0 BRA `(.L_x_26) ;  /* 0x00000000006c0947 */ /* 0x000fec0003800000 */
[----:B------:R-:W-:-:S13]  /*1630*/  ISETP.GE.U32.AND P0, PT, R19, 0x1000001, PT ;  /* 0x010000011300780c */ /* 0x000fda0003f06070 */
[----:B------:R-:W-:Y:S05]  /*1640*/  @!P0 BRA `(.L_x_27) ;  /* 0x0000000000348947 */ /* 0x000fea0003800000 */
[----:B------:R-:W-:Y:S02]  /*1650*/  VIADD R17, R15, 0xc0200000 ;  /* 0xc02000000f117836 */ /* 0x000fe40000000000 */
[----:B------:R-:W-:Y:S02]  /*1660*/  IMAD.MOV.U32 R16, RZ, RZ, R14 ;  /* 0x000000ffff107224 */ /* 0x000fe400078e000e */
[----:B------:R-:W0:Y:S04]  /*1670*/  MUFU.RCP64H R19, R17 ;  /* 0x0000001100137308 */ /* 0x000e280000001800 */
[----:B0-----:R-:W-:-:S08]  /*1680*/  DFMA R20, -R16, R18, 1 ;  /* 0x3ff000001014742b */ /* 0x001fd00000000112 */
[----:B------:R-:W-:-:S08]  /*1690*/  DFMA R20, R20, R20, R20 ;  /* 0x000000141414722b */ /* 0x000fd00000000014 */
[----:B------:R-:W-:-:S08]  /*16a0*/  DFMA R20, R18, R20, R18 ;  /* 0x000000141214722b */ /* 0x000fd00000000012 */
[----:B------:R-:W-:-:S08]  /*16b0*/  DFMA R18, -R16, R20, 1 ;  /* 0x3ff000001012742b */ /* 0x000fd00000000114 */
[----:B------:R-:W-:-:S08]  /*16c0*/  DFMA R18, R20, R18, R20 ;  /* 0x000000121412722b */ /* 0x000fd00000000014 */
[----:B------:R-:W-:-:S08]  /*16d0*/  DMUL R18, R18, 2.2250738585072013831e-308 ;  /* 0x0010000012127828 */ /* 0x000fd00000000000 */
[----:B------:R-:W-:-:S08]  /*16e0*/  DFMA R14, -R14, R18, 1 ;  /* 0x3ff000000e0e742b */ /* 0x000fd00000000112 */
[----:B------:R-:W-:-:S08]  /*16f0*/  DFMA R14, R14, R14, R14 ;  /* 0x0000000e0e0e722b */ /* 0x000fd0000000000e */
[----:B------:R-:W-:Y:S01]  /*1700*/  DFMA R16, R18, R14, R18 ;  /* 0x0000000e1210722b */ /* 0x000fe20000000012 */
[----:B------:R-:W-:Y:S10]  /*1710*/  BRA `(.L_x_26) ;  /* 0x0000000000307947 */ /* 0x000ff40003800000 */
.L_x_27:
[----:B------:R-:W-:Y:S01]  /*1720*/  DMUL R14, R14, 8.11296384146066816958e+31 ;  /* 0x469000000e0e7828 */ /* 0x000fe20000000000 */
[----:B------:R-:W-:-:S05]  /*1730*/  MOV R16, R18 ;  /* 0x0000001200107202 */ /* 0x000fca0000000f00 */
[----:B------:R-:W0:Y:S02]  /*1740*/  MUFU.RCP64H R17, R15 ;  /* 0x0000000f00117308 */ /* 0x000e240000001800 */
[----:B0-----:R-:W-:-:S08]  /*1750*/  DFMA R18, -R14, R16, 1 ;  /* 0x3ff000000e12742b */ /* 0x001fd00000000110 */
[----:B------:R-:W-:-:S08]  /*1760*/  DFMA R18, R18, R18, R18 ;  /* 0x000000121212722b */ /* 0x000fd00000000012 */
[----:B------:R-:W-:-:S08]  /*1770*/  DFMA R18, R16, R18, R16 ;  /* 0x000000121012722b */ /* 0x000fd00000000010 */
[----:B------:R-:W-:-:S08]  /*1780*/  DFMA R16, -R14, R18, 1 ;  /* 0x3ff000000e10742b */ /* 0x000fd00000000112 */
[----:B------:R-:W-:-:S08]  /*1790*/  DFMA R16, R18, R16, R18 ;  /* 0x000000101210722b */ /* 0x000fd00000000012 */
[----:B------:R-:W-:Y:S01]  /*17a0*/  DMUL R16, R16, 8.11296384146066816958e+31 ;  /* 0x4690000010107828 */ /* 0x000fe20000000000 */
[----:B------:R-:W-:Y:S10]  /*17b0*/  BRA `(.L_x_26) ;  /* 0x0000000000087947 */ /* 0x000ff40003800000 */
.L_x_25:
[----:B------:R-:W-:Y:S01]  /*17c0*/  LOP3.LUT R17, R15, 0x80000, RZ, 0xfc, !PT ;  /* 0x000800000f117812 */ /* 0x000fe200078efcff */
[----:B------:R-:W-:-:S07]  /*17d0*/  IMAD.MOV.U32 R16, RZ, RZ, R14 ;  /* 0x000000ffff107224 */ /* 0x000fce00078e000e */
.L_x_26:
[----:B------:R-:W-:Y:S05]  /*17e0*/  BSYNC.RECONVERGENT B2 ;  /* 0x0000000000027941 */ /* 0x000fea0003800200 */
.L_x_24:
[----:B------:R-:W-:Y:S02]  /*17f0*/  IMAD.MOV.U32 R14, RZ, RZ, R0 ;  /* 0x000000ffff0e7224 */ /* 0x000fe400078e0000 */
[----:B------:R-:W-:Y:S02]  /*1800*/  IMAD.MOV.U32 R15, RZ, RZ, 0x0 ;  /* 0x00000000ff0f7424 */ /* 0x000fe400078e00ff */
[----:B------:R-:W-:Y:S02]  /*1810*/  IMAD.MOV.U32 R18, RZ, RZ, R16 ;  /* 0x000000ffff127224 */ /* 0x000fe400078e0010 */
[----:B------:R-:W-:Y:S01]  /*1820*/  IMAD.MOV.U32 R19, RZ, RZ, R17 ;  /* 0x000000ffff137224 */ /* 0x000fe200078e0011 */
[----:B------:R-:W-:Y:S06]  /*1830*/  RET.REL.NODEC R14 `(_Z9simulacaoP9particulaiid) ;  /* 0xffffffe40ef07950 */ /* 0x000fec0003c3ffff */
        .weak           $__internal_1_$__cuda_sm20_dsqrt_rn_f64_mediumpath_v1
        .type           $__internal_1_$__cuda_sm20_dsqrt_rn_f64_mediumpath_v1,@function
        .size           $__internal_1_$__cuda_sm20_dsqrt_rn_f64_mediumpath_v1,($_Z9simulacaoP9particulaiid$__internal_accurate_pow - $__internal_1_$__cuda_sm20_dsqrt_rn_f64_mediumpath_v1)
$__internal_1_$__cuda_sm20_dsqrt_rn_f64_mediumpath_v1:
[----:B------:R-:W-:Y:S01]  /*1840*/  ISETP.GE.U32.AND P0, PT, R14, -0x3400000, PT ;  /* 0xfcc000000e00780c */ /* 0x000fe20003f06070 */
[----:B------:R-:W-:Y:S01]  /*1850*/  BSSY.RECONVERGENT B2, `(.L_x_28) ;  /* 0x0000028000027945 */ /* 0x000fe20003800200 */
[----:B------:R-:W-:Y:S01]  /*1860*/  MOV R18, R20 ;  /* 0x0000001400127202 */ /* 0x000fe20000000f00 */
[----:B------:R-:W-:Y:S02]  /*1870*/  IMAD.MOV.U32 R16, RZ, RZ, R32 ;  /* 0x000000ffff107224 */ /* 0x000fe400078e0020 */
[----:B------:R-:W-:Y:S02]  /*1880*/  IMAD.MOV.U32 R17, RZ, RZ, R33 ;  /* 0x000000ffff117224 */ /* 0x000fe400078e0021 */
[----:B------:R-:W-:Y:S02]  /*1890*/  IMAD.MOV.U32 R14, RZ, RZ, R24 ;  /* 0x000000ffff0e7224 */ /* 0x000fe400078e0018 */
[----:B------:R-:W-:-:S04]  /*18a0*/  IMAD.MOV.U32 R15, RZ, RZ, R25 ;  /* 0x000000ffff0f7224 */ /* 0x000fc800078e0019 */
[----:B------:R-:W-:Y:S05]  /*18b0*/  @!P0 BRA `(.L_x_29) ;  /* 0x0000000000208947 */ /* 0x000fea0003800000 */
[----:B------:R-:W-:-:S10]  /*18c0*/  DFMA.RM R14, R14, R18, R22 ;  /* 0x000000120e0e722b */ /* 0x000fd40000004016 */
[----:B------:R-:W-:-:S05]  /*18d0*/  IADD3 R18, P0, PT, R14, 0x1, RZ ;  /* 0x000000010e127810 */ /* 0x000fca0007f1e0ff */
[----:B------:R-:W-:-:S06]  /*18e0*/  IMAD.X R19, RZ, RZ, R15, P0 ;  /* 0x000000ffff137224 */ /* 0x000fcc00000e060f */
[----:B------:R-:W-:-:S08]  /*18f0*/  DFMA.RP R16, -R14, R18, R16 ;  /* 0x000000120e10722b */ /* 0x000fd00000008110 */
[----:B------:R-:W-:-:S06]  /*1900*/  DSETP.GT.AND P0, PT, R16, RZ, PT ;  /* 0x000000ff1000722a */ /* 0x000fcc0003f04000 */
[----:B------:R-:W-:Y:S02]  /*1910*/  FSEL R14, R18, R14, P0 ;  /* 0x0000000e120e7208 */ /* 0x000fe40000000000 */
[----:B------:R-:W-:Y:S01]  /*1920*/  FSEL R15, R19, R15, P0 ;  /* 0x0000000f130f7208 */ /* 0x000fe20000000000 */
[----:B------:R-:W-:Y:S06]  /*1930*/  BRA `(.L_x_30) ;  /* 0x0000000000647947 */ /* 0x000fec0003800000 */
.L_x_29:
[----:B------:R-:W-:-:S14]  /*1940*/  DSETP.NE.AND P0, PT, R16, RZ, PT ;  /* 0x000000ff1000722a */ /* 0x000fdc0003f05000 */
[----:B------:R-:W-:Y:S05]  /*1950*/  @!P0 BRA `(.L_x_31) ;  /* 0x0000000000588947 */ /* 0x000fea0003800000 */
[----:B------:R-:W-:-:S13]  /*1960*/  ISETP.GE.AND P0, PT, R17, RZ, PT ;  /* 0x000000ff1100720c */ /* 0x000fda0003f06270 */
[----:B------:R-:W-:Y:S01]  /*1970*/  @!P0 MOV R14, 0x0 ;  /* 0x00000000000e8802 */ /* 0x000fe20000000f00 */
[----:B------:R-:W-:Y:S01]  /*1980*/  @!P0 IMAD.MOV.U32 R15, RZ, RZ, -0x80000 ;  /* 0xfff80000ff0f8424 */ /* 0x000fe200078e00ff */
[----:B------:R-:W-:Y:S06]  /*1990*/  @!P0 BRA `(.L_x_30) ;  /* 0x00000000004c8947 */ /* 0x000fec0003800000 */
[----:B------:R-:W-:-:S13]  /*19a0*/  ISETP.GT.AND P0, PT, R17, 0x7fefffff, PT ;  /* 0x7fefffff1100780c */ /* 0x000fda0003f04270 */
[----:B------:R-:W-:Y:S05]  /*19b0*/  @P0 BRA `(.L_x_31) ;  /* 0x0000000000400947 */ /* 0x000fea0003800000 */
[----:B------:R-:W-:Y:S01]  /*19c0*/  DMUL R14, R16, 8.11296384146066816958e+31 ;  /* 0x46900000100e7828 */ /* 0x000fe20000000000 */
[----:B------:R-:W-:Y:S02]  /*19d0*/  IMAD.MOV.U32 R20, RZ, RZ, 0x0 ;  /* 0x00000000ff147424 */ /* 0x000fe400078e00ff */
[----:B------:R-:W-:Y:S02]  /*19e0*/  IMAD.MOV.U32 R16, RZ, RZ, RZ ;  /* 0x000000ffff107224 */ /* 0x000fe400078e00ff */
[----:B------:R-:W-:Y:S01]  /*19f0*/  IMAD.MOV.U32 R21, RZ, RZ, 0x3fd80000 ;  /* 0x3fd80000ff157424 */ /* 0x000fe200078e00ff */
[----:B------:R-:W0:Y:S03]  /*1a00*/  MUFU.RSQ64H R17, R15 ;  /* 0x0000000f00117308 */ /* 0x000e260000001c00 */
[----:B0-----:R-:W-:-:S08]  /*1a10*/  DMUL R18, R16, R16 ;  /* 0x0000001010127228 */ /* 0x001fd00000000000 */
[----:B------:R-:W-:-:S08]  /*1a20*/  DFMA R18, R14, -R18, 1 ;  /* 0x3ff000000e12742b */ /* 0x000fd00000000812 */
[----:B------:R-:W-:Y:S02]  /*1a30*/  DFMA R20, R18, R20, 0.5 ;  /* 0x3fe000001214742b */ /* 0x000fe40000000014 */
[----:B------:R-:W-:-:S08]  /*1a40*/  DMUL R18, R16, R18 ;  /* 0x0000001210127228 */ /* 0x000fd00000000000 */
[----:B------:R-:W-:-:S08]  /*1a50*/  DFMA R18, R20, R18, R16 ;  /* 0x000000121412722b */ /* 0x000fd00000000010 */
[----:B------:R-:W-:Y:S02]  /*1a60*/  DMUL R16, R14, R18 ;  /* 0x000000120e107228 */ /* 0x000fe40000000000 */
[----:B------:R-:W-:-:S06]  /*1a70*/  VIADD R19, R19, 0xfff00000 ;  /* 0xfff0000013137836 */ /* 0x000fcc0000000000 */
[----:B------:R-:W-:-:S08]  /*1a80*/  DFMA R20, R16, -R16, R14 ;  /* 0x800000101014722b */ /* 0x000fd0000000000e */
[----:B------:R-:W-:-:S10]  /*1a90*/  DFMA R14, R18, R20, R16 ;  /* 0x00000014120e722b */ /* 0x000fd40000000010 */
[----:B------:R-:W-:Y:S01]  /*1aa0*/  IADD3 R15, PT, PT, R15, -0x3500000, RZ ;  /* 0xfcb000000f0f7810 */ /* 0x000fe20007ffe0ff */
[----:B------:R-:W-:Y:S06]  /*1ab0*/  BRA `(.L_x_30) ;  /* 0x0000000000047947 */ /* 0x000fec0003800000 */
.L_x_31:
[----:B------:R-:W-:-:S11]  /*1ac0*/  DADD R14, R16, R16 ;  /* 0x00000000100e7229 */ /* 0x000fd60000000010 */
.L_x_30:
[----:B------:R-:W-:Y:S05]  /*1ad0*/  BSYNC.RECONVERGENT B2 ;  /* 0x0000000000027941 */ /* 0x000fea0003800200 */
.L_x_28:
[----:B------:R-:W-:Y:S02]  /*1ae0*/  IMAD.MOV.U32 R16, RZ, RZ, R14 ;  /* 0x000000ffff107224 */ /* 0x000fe400078e000e */
[----:B------:R-:W-:Y:S02]  /*1af0*/  IMAD.MOV.U32 R17, RZ, RZ, R15 ;  /* 0x000000ffff117224 */ /* 0x000fe400078e000f */
[----:B------:R-:W-:Y:S02]  /*1b00*/  IMAD.MOV.U32 R14, RZ, RZ, R0 ;  /* 0x000000ffff0e7224 */ /* 0x000fe400078e0000 */
[----:B------:R-:W-:-:S04]  /*1b10*/  IMAD.MOV.U32 R15, RZ, RZ, 0x0 ;  /* 0x00000000ff0f7424 */ /* 0x000fc800078e00ff */
[----:B------:R-:W-:Y:S05]  /*1b20*/  RET.REL.NODEC R14 `(_Z9simulacaoP9particulaiid) ;  /* 0xffffffe40e347950 */ /* 0x000fea0003c3ffff */
        .type           $_Z9simulacaoP9particulaiid$__internal_accurate_pow,@function
        .size           $_Z9simulacaoP9particulaiid$__internal_accurate_pow,(.L_x_36 - $_Z9simulacaoP9particulaiid$__internal_accurate_pow)
$_Z9simulacaoP9particulaiid$__internal_accurate_pow:
[----:B------:R-:W-:Y:S01]  /*1b30*/  ISETP.GT.U32.AND P0, PT, R35, 0xfffff, PT ;  /* 0x000fffff2300780c */ /* 0x000fe20003f04070 */
[----:B------:R-:W-:Y:S01]  /*1b40*/  IMAD.MOV.U32 R16, RZ, RZ, R35 ;  /* 0x000000ffff107224 */ /* 0x000fe200078e0023 */
[----:B------:R-:W-:Y:S01]  /*1b50*/  MOV R20, RZ ;  /* 0x000000ff00147202 */ /* 0x000fe20000000f00 */
[----:B------:R-:W-:Y:S01]  /*1b60*/  IMAD.MOV.U32 R18, RZ, RZ, R34 ;  /* 0x000000ffff127224 */ /* 0x000fe200078e0022 */
[----:B------:R-:W-:Y:S01]  /*1b70*/  UMOV UR10, 0x7d2cafe2 ;  /* 0x7d2cafe2000a7882 */ /* 0x000fe20000000000 */
[----:B------:R-:W-:Y:S01]  /*1b80*/  IMAD.MOV.U32 R24, RZ, RZ, 0x41ad3b5a ;  /* 0x41ad3b5aff187424 */ /* 0x000fe200078e00ff */
[----:B------:R-:W-:Y:S01]  /*1b90*/  UMOV UR11, 0x3eb0f5ff ;  /* 0x3eb0f5ff000b7882 */ /* 0x000fe20000000000 */
[----:B------:R-:W-:Y:S01]  /*1ba0*/  IMAD.MOV.U32 R25, RZ, RZ, 0x3ed0f5d2 ;  /* 0x3ed0f5d2ff197424 */ /* 0x000fe200078e00ff */
[----:B------:R-:W-:Y:S01]  /*1bb0*/  UMOV UR12, 0x3b39803f ;  /* 0x3b39803f000c7882 */ /* 0x000fe20000000000 */
[----:B------:R-:W-:-:S04]  /*1bc0*/  UMOV UR13, 0x3c7abc9e ;  /* 0x3c7abc9e000d7882 */ /* 0x000fc80000000000 */
[----:B------:R-:W-:Y:S01]  /*1bd0*/  @!P0 DMUL R14, R34, 1.80143985094819840000e+16 ;  /* 0x43500000220e8828 */ /* 0x000fe20000000000 */
[----:B------:R-:W-:-:S09]  /*1be0*/  SHF.R.U32.HI R35, RZ, 0x14, R35 ;  /* 0x00000014ff237819 */ /* 0x000fd20000011623 */
[----:B------:R-:W-:Y:S01]  /*1bf0*/  @!P0 MOV R16, R15 ;  /* 0x0000000f00108202 */ /* 0x000fe20000000f00 */
[----:B------:R-:W-:Y:S01]  /*1c00*/  @!P0 IMAD.MOV.U32 R18, RZ, RZ, R14 ;  /* 0x000000ffff128224 */ /* 0x000fe200078e000e */
[----:B------:R-:W-:Y:S02]  /*1c10*/  @!P0 LEA.HI R35, R15, 0xffffffca, RZ, 0xc ;  /* 0xffffffca0f238811 */ /* 0x000fe400078f60ff */
[----:B------:R-:W-:Y:S02]  /*1c20*/  LOP3.LUT R16, R16, 0x800fffff, RZ, 0xc0, !PT ;  /* 0x800fffff10107812 */ /* 0x000fe400078ec0ff */
[----:B------:R-:W-:Y:S02]  /*1c30*/  IADD3 R14, PT, PT, R35, -0x3ff, RZ ;  /* 0xfffffc01230e7810 */ /* 0x000fe40007ffe0ff */
[----:B------:R-:W-:-:S04]  /*1c40*/  LOP3.LUT R19, R16, 0x3ff00000, RZ, 0xfc, !PT ;  /* 0x3ff0000010137812 */ /* 0x000fc800078efcff */
[----:B------:R-:W-:-:S13]  /*1c50*/  ISETP.GE.U32.AND P1, PT, R19, 0x3ff6a09f, PT ;  /* 0x3ff6a09f1300780c */ /* 0x000fda0003f26070 */
[----:B------:R-:W-:Y:S02]  /*1c60*/  @P1 VIADD R17, R19, 0xfff00000 ;  /* 0xfff0000013111836 */ /* 0x000fe40000000000 */
[----:B------:R-:W-:Y:S02]  /*1c70*/  @P1 VIADD R14, R35, 0xfffffc02 ;  /* 0xfffffc02230e1836 */ /* 0x000fe40000000000 */
[----:B------:R-:W-:-:S06]  /*1c80*/  @P1 IMAD.MOV.U32 R19, RZ, RZ, R17 ;  /* 0x000000ffff131224 */ /* 0x000fcc00078e0011 */
[C---:B------:R-:W-:Y:S02]  /*1c90*/  DADD R22, R18.reuse, 1 ;  /* 0x3ff0000012167429 */ /* 0x040fe40000000000 */
[----:B------:R-:W-:-:S04]  /*1ca0*/  DADD R18, R18, -1 ;  /* 0xbff0000012127429 */ /* 0x000fc80000000000 */
[----:B------:R-:W0:Y:S02]  /*1cb0*/  MUFU.RCP64H R21, R23 ;  /* 0x0000001700157308 */ /* 0x000e240000001800 */
[----:B0-----:R-:W-:-:S08]  /*1cc0*/  DFMA R16, -R22, R20, 1 ;  /* 0x3ff000001610742b */ /* 0x001fd00000000114 */
[----:B------:R-:W-:-:S08]  /*1cd0*/  DFMA R16, R16, R16, R16 ;  /* 0x000000101010722b */ /* 0x000fd00000000010 */
[----:B------:R-:W-:-:S08]  /*1ce0*/  DFMA R20, R20, R16, R20 ;  /* 0x000000101414722b */ /* 0x000fd00000000014 */
[----:B------:R-:W-:-:S08]  /*1cf0*/  DMUL R16, R18, R20 ;  /* 0x0000001412107228 */ /* 0x000fd00000000000 */
[----:B------:R-:W-:-:S08]  /*1d00*/  DFMA R16, R18, R20, R16 ;  /* 0x000000141210722b */ /* 0x000fd00000000010 */
[----:B------:R-:W-:-:S08]  /*1d10*/  DMUL R28, R16, R16 ;  /* 0x00000010101c7228 */ /* 0x000fd00000000000 */
[----:B------:R-:W-:Y:S01]  /*1d20*/  DFMA R22, R28, UR10, R24 ;  /* 0x0000000a1c167c2b */ /* 0x000fe20008000018 */
[----:B------:R-:W-:Y:S01]  /*1d30*/  UMOV UR10, 0x75488a3f ;  /* 0x75488a3f000a7882 */ /* 0x000fe20000000000 */
[----:B------:R-:W-:-:S06]  /*1d40*/  UMOV UR11, 0x3ef3b20a ;  /* 0x3ef3b20a000b7882 */ /* 0x000fcc0000000000 */
[----:B------:R-:W-:Y:S01]  /*1d50*/  DFMA R22, R28, R22, UR10 ;  /* 0x0000000a1c167e2b */ /* 0x000fe20008000016 */
[----:B------:R-:W-:Y:S01]  /*1d60*/  UMOV UR10, 0xe4faecd5 ;  /* 0xe4faecd5000a7882 */ /* 0x000fe20000000000 */
[----:B------:R-:W-:-:S06]  /*1d70*/  UMOV UR11, 0x3f1745cd ;  /* 0x3f1745cd000b7882 */ /* 0x000fcc0000000000 */
[----:B------:R-:W-:Y:S01]  /*1d80*/  DFMA R22, R28, R22, UR10 ;  /* 0x0000000a1c167e2b */ /* 0x000fe20008000016 */
[----:B------:R-:W-:Y:S01]  /*1d90*/  UMOV UR10, 0x258a578b ;  /* 0x258a578b000a7882 */ /* 0x000fe20000000000 */
[----:B------:R-:W-:-:S06]  /*1da0*/  UMOV UR11, 0x3f3c71c7 ;  /* 0x3f3c71c7000b7882 */ /* 0x000fcc0000000000 */
[----:B------:R-:W-:Y:S01]  /*1db0*/  DFMA R24, R28, R22, UR10 ;  /* 0x0000000a1c187e2b */ /* 0x000fe20008000016 */
[----:B------:R-:W-:Y:S01]  /*1dc0*/  UMOV UR10, 0x9242b910 ;  /* 0x9242b910000a7882 */ /* 0x000fe20000000000 */
[----:B------:R-:W-:Y:S01]  /*1dd0*/  UMOV UR11, 0x3f624924 ;  /* 0x3f624924000b7882 */ /* 0x000fe20000000000 */
[----:B------:R-:W-:-:S05]  /*1de0*/  DADD R22, R18, -R16 ;  /* 0x0000000012167229 */ /* 0x000fca0000000810 */
[----:B------:R-:W-:Y:S01]  /*1df0*/  DFMA R24, R28, R24, UR10 ;  /* 0x0000000a1c187e2b */ /* 0x000fe20008000018 */
[----:B------:R-:W-:Y:S01]  /*1e00*/  UMOV UR10, 0x99999dfb ;  /* 0x99999dfb000a7882 */ /* 0x000fe20000000000 */
[----:B------:R-:W-:Y:S01]  /*1e10*/  UMOV UR11, 0x3f899999 ;  /* 0x3f899999000b7882 */ /* 0x000fe20000000000 */
[----:B------:R-:W-:-:S05]  /*1e20*/  DADD R22, R22, R22 ;  /* 0x0000000016167229 */ /* 0x000fca0000000016 */
[----:B------:R-:W-:Y:S01]  /*1e30*/  DFMA R24, R28, R24, UR10 ;  /* 0x0000000a1c187e2b */ /* 0x000fe20008000018 */
[----:B------:R-:W-:Y:S01]  /*1e40*/  UMOV UR10, 0x55555555 ;  /* 0x55555555000a7882 */ /* 0x000fe20000000000 */
[----:B------:R-:W-:Y:S01]  /*1e50*/  UMOV UR11, 0x3fb55555 ;  /* 0x3fb55555000b7882 */ /* 0x000fe20000000000 */
[----:B------:R-:W-:-:S05]  /*1e60*/  DFMA R22, R18, -R16, R22 ;  /* 0x800000101216722b */ /* 0x000fca0000000016 */
[----:B------:R-:W-:-:S03]  /*1e70*/  DFMA R18, R28, R24, UR10 ;  /* 0x0000000a1c127e2b */ /* 0x000fc60008000018 */
[----:B------:R-:W-:Y:S02]  /*1e80*/  DMUL R20, R20, R22 ;  /* 0x0000001614147228 */ /* 0x000fe40000000000 */
[----:B------:R-:W-:-:S03]  /*1e90*/  DMUL R22, R16, R16 ;  /* 0x0000001010167228 */ /* 0x000fc60000000000 */
[----:B------:R-:W-:Y:S01]  /*1ea0*/  DADD R26, -R18, UR10 ;  /* 0x0000000a121a7e29 */ /* 0x000fe20008000100 */
[----:B------:R-:W-:Y:S01]  /*1eb0*/  UMOV UR10, 0xb9e7b0 ;  /* 0x00b9e7b0000a7882 */ /* 0x000fe20000000000 */
[----:B------:R-:W-:-:S03]  /*1ec0*/  UMOV UR11, 0x3c46a4cb ;  /* 0x3c46a4cb000b7882 */ /* 0x000fc60000000000 */
[----:B------:R-:W-:-:S03]  /*1ed0*/  DMUL R30, R16, R22 ;  /* 0x00000016101e7228 */ /* 0x000fc60000000000 */
[----:B------:R-:W-:Y:S02]  /*1ee0*/  DFMA R24, R28, R24, R26 ;  /* 0x000000181c18722b */ /* 0x000fe4000000001a */
[----:B------:R-:W-:Y:S01]  /*1ef0*/  DFMA R26, R16, R16, -R22 ;  /* 0x00000010101a722b */ /* 0x000fe20000000816 */
[----:B------:R-:W-:Y:S02]  /*1f00*/  VIADD R29, R21, 0x100000 ;  /* 0x00100000151d7836 */ /* 0x000fe40000000000 */
[----:B------:R-:W-:-:S06]  /*1f10*/  IMAD.MOV.U32 R28, RZ, RZ, R20 ;  /* 0x000000ffff1c7224 */ /* 0x000fcc00078e0014 */
[----:B------:R-:W-:Y:S02]  /*1f20*/  DFMA R26, R16, R28, R26 ;  /* 0x0000001c101a722b */ /* 0x000fe4000000001a */
[----:B------:R-:W-:Y:S01]  /*1f30*/  DADD R28, R24, -UR10 ;  /* 0x8000000a181c7e29 */ /* 0x000fe20008000000 */
[----:B------:R-:W-:Y:S01]  /*1f40*/  UMOV UR10, 0x80000000 ;  /* 0x80000000000a7882 */ /* 0x000fe20000000000 */
[----:B------:R-:W-:Y:S01]  /*1f50*/  DFMA R24, R16, R22, -R30 ;  /* 0x000000161018722b */ /* 0x000fe2000000081e */
[----:B------:R-:W-:-:S07]  /*1f60*/  UMOV UR11, 0x43300000 ;  /* 0x43300000000b7882 */ /* 0x000fce0000000000 */
[----:B------:R-:W-:Y:S02]  /*1f70*/  DFMA R24, R20, R22, R24 ;  /* 0x000000161418722b */ /* 0x000fe40000000018 */
[----:B------:R-:W-:-:S06]  /*1f80*/  DADD R22, R18, R28 ;  /* 0x0000000012167229 */ /* 0x000fcc000000001c */
[----:B------:R-:W-:Y:S02]  /*1f90*/  DFMA R24, R16, R26, R24 ;  /* 0x0000001a1018722b */ /* 0x000fe40000000018 */
[----:B------:R-:W-:Y:S02]  /*1fa0*/  DADD R26, R18, -R22 ;  /* 0x00000000121a7229 */ /* 0x000fe40000000816 */
[----:B------:R-:W-:-:S06]  /*1fb0*/  DMUL R18, R22, R30 ;  /* 0x0000001e16127228 */ /* 0x000fcc0000000000 */
[----:B------:R-:W-:Y:S02]  /*1fc0*/  DADD R28, R28, R26 ;  /* 0x000000001c1c7229 */ /* 0x000fe4000000001a */
[----:B------:R-:W-:-:S08]  /*1fd0*/  DFMA R26, R22, R30, -R18 ;  /* 0x0000001e161a722b */ /* 0x000fd00000000812 */
[----:B------:R-:W-:-:S08]  /*1fe0*/  DFMA R24, R22, R24, R26 ;  /* 0x000000181618722b */ /* 0x000fd0000000001a */
[----:B------:R-:W-:-:S08]  /*1ff0*/  DFMA R28, R28, R30, R24 ;  /* 0x0000001e1c1c722b */ /* 0x000fd00000000018 */
[----:B------:R-:W-:-:S08]  /*2000*/  DADD R24, R18, R28 ;  /* 0x0000000012187229 */ /* 0x000fd0000000001c */
[--C-:B------:R-:W-:Y:S02]  /*2010*/  DADD R22, R16, R24.reuse ;  /* 0x0000000010167229 */ /* 0x100fe40000000018 */
[----:B------:R-:W-:-:S06]  /*2020*/  DADD R18, R18, -R24 ;  /* 0x0000000012127229 */ /* 0x000fcc0000000818 */
[----:B------:R-:W-:Y:S02]  /*2030*/  DADD R16, R16, -R22 ;  /* 0x0000000010107229 */ /* 0x000fe40000000816 */
[----:B------:R-:W-:-:S06]  /*2040*/  DADD R18, R28, R18 ;  /* 0x000000001c127229 */ /* 0x000fcc0000000012 */
[----:B------:R-:W-:-:S08]  /*2050*/  DADD R16, R24, R16 ;  /* 0x0000000018107229 */ /* 0x000fd00000000010 */
[----:B------:R-:W-:-:S08]  /*2060*/  DADD R16, R18, R16 ;  /* 0x0000000012107229 */ /* 0x000fd00000000010 */
[----:B------:R-:W-:Y:S01]  /*2070*/  DADD R20, R20, R16 ;  /* 0x0000000014147229 */ /* 0x000fe20000000010 */
[----:B------:R-:W-:Y:S01]  /*2080*/  LOP3.LUT R16, R14, 0x80000000, RZ, 0x3c, !PT ;  /* 0x800000000e107812 */ /* 0x000fe200078e3cff */
[----:B------:R-:W-:-:S06]  /*2090*/  IMAD.MOV.U32 R17, RZ, RZ, 0x43300000 ;  /* 0x43300000ff117424 */ /* 0x000fcc00078e00ff */
[----:B------:R-:W-:Y:S02]  /*20a0*/  DADD R18, R22, R20 ;  /* 0x0000000016127229 */ /* 0x000fe40000000014 */
[----:B------:R-:W-:Y:S01]  /*20b0*/  DADD R16, R16, -UR10 ;  /* 0x8000000a10107e29 */ /* 0x000fe20008000000 */
[----:B------:R-:W-:Y:S01]  /*20c0*/  UMOV UR10, 0xfefa39ef ;  /* 0xfefa39ef000a7882 */ /* 0x000fe20000000000 */
[----:B------:R-:W-:-:S04]  /*20d0*/  UMOV UR11, 0x3fe62e42 ;  /* 0x3fe62e42000b7882 */ /* 0x000fc80000000000 */
[--C-:B------:R-:W-:Y:S02]  /*20e0*/  DADD R22, R22, -R18.reuse ;  /* 0x0000000016167229 */ /* 0x100fe40000000812 */
[----:B------:R-:W-:-:S06]  /*20f0*/  DFMA R14, R16, UR10, R18 ;  /* 0x0000000a100e7c2b */ /* 0x000fcc0008000012 */
[----:B------:R-:W-:Y:S02]  /*2100*/  DADD R22, R20, R22 ;  /* 0x0000000014167229 */ /* 0x000fe40000000016 */
[----:B------:R-:W-:-:S08]  /*2110*/  DFMA R24, R16, -UR10, R14 ;  /* 0x8000000a10187c2b */ /* 0x000fd0000800000e */
[----:B------:R-:W-:-:S08]  /*2120*/  DADD R24, -R18, R24 ;  /* 0x0000000012187229 */ /* 0x000fd00000000118 */
[----:B------:R-:W-:-:S08]  /*2130*/  DADD R22, R22, -R24 ;  /* 0x0000000016167229 */ /* 0x000fd00000000818 */
[----:B------:R-:W-:-:S08]  /*2140*/  DFMA R22, R16, UR12, R22 ;  /* 0x0000000c10167c2b */ /* 0x000fd00008000016 */
[----:B------:R-:W-:-:S08]  /*2150*/  DADD R16, R14, R22 ;  /* 0x000000000e107229 */ /* 0x000fd00000000016 */
[----:B------:R-:W-:Y:S02]  /*2160*/  DADD R18, R14, -R16 ;  /* 0x000000000e127229 */ /* 0x000fe40000000810 */
[----:B------:R-:W-:-:S06]  /*2170*/  DMUL R14, R16, 2 ;  /* 0x40000000100e7828 */ /* 0x000fcc0000000000 */
[----:B------:R-:W-:Y:S02]  /*2180*/  DADD R18, R22, R18 ;  /* 0x0000000016127229 */ /* 0x000fe40000000012 */
[----:B------:R-:W-:-:S08]  /*2190*/  DFMA R20, R16, 2, -R14 ;  /* 0x400000001014782b */ /* 0x000fd0000000080e */
[----:B------:R-:W-:Y:S01]  /*21a0*/  DFMA R20, R18, 2, R20 ;  /* 0x400000001214782b */ /* 0x000fe20000000014 */
[----:B------:R-:W-:Y:S02]  /*21b0*/  IMAD.MOV.U32 R18, RZ, RZ, 0x652b82fe ;  /* 0x652b82feff127424 */ /* 0x000fe400078e00ff */
[----:B------:R-:W-:-:S05]  /*21c0*/  IMAD.MOV.U32 R19, RZ, RZ, 0x3ff71547 ;  /* 0x3ff71547ff137424 */ /* 0x000fca00078e00ff */
[----:B------:R-:W-:-:S08]  /*21d0*/  DADD R16, R14, R20 ;  /* 0x000000000e107229 */ /* 0x000fd00000000014 */
[----:B------:R-:W-:Y:S02]  /*21e0*/  DFMA R18, R16, R18, 6.75539944105574400000e+15 ;  /* 0x433800001012742b */ /* 0x000fe40000000012 */
[----:B------:R-:W-:Y:S01]  /*21f0*/  FSETP.GEU.AND P0, PT, |R17|, 4.1917929649353027344, PT ;  /* 0x4086232b1100780b */ /* 0x000fe20003f0e200 */
[----:B------:R-:W-:-:S05]  /*2200*/  DADD R14, R14, -R16 ;  /* 0x000000000e0e7229 */ /* 0x000fca0000000810 */
[----:B------:R-:W-:-:S03]  /*2210*/  DADD R22, R18, -6.75539944105574400000e+15 ;  /* 0xc338000012167429 */ /* 0x000fc60000000000 */
[----:B------:R-:W-:-:S05]  /*2220*/  DADD R20, R20, R14 ;  /* 0x0000000014147229 */ /* 0x000fca000000000e */
[----:B------:R-:W-:Y:S01]  /*2230*/  DFMA R24, R22, -UR10, R16 ;  /* 0x8000000a16187c2b */ /* 0x000fe20008000010 */
[----:B------:R-:W-:Y:S01]  /*2240*/  UMOV UR10, 0x3b39803f ;  /* 0x3b39803f000a7882 */ /* 0x000fe20000000000 */
[----:B------:R-:W-:-:S06]  /*2250*/  UMOV UR11, 0x3c7abc9e ;  /* 0x3c7abc9e000b7882 */ /* 0x000fcc0000000000 */
[----:B------:R-:W-:Y:S01]  /*2260*/  DFMA R22, R22, -UR10, R24 ;  /* 0x8000000a16167c2b */ /* 0x000fe20008000018 */
[----:B------:R-:W-:Y:S01]  /*2270*/  UMOV UR10, 0x69ce2bdf ;  /* 0x69ce2bdf000a7882 */ /* 0x000fe20000000000 */
[----:B------:R-:W-:Y:S01]  /*2280*/  MOV R24, 0xfca213ea ;  /* 0xfca213ea00187802 */ /* 0x000fe20000000f00 */
[----:B------:R-:W-:Y:S01]  /*2290*/  IMAD.MOV.U32 R25, RZ, RZ, 0x3e928af3 ;  /* 0x3e928af3ff197424 */ /* 0x000fe200078e00ff */
[----:B------:R-:W-:-:S05]  /*22a0*/  UMOV UR11, 0x3e5ade15 ;  /* 0x3e5ade15000b7882 */ /* 0x000fca0000000000 */
        /* <DEDUP_REMOVED lines=24> */
[----:B------:R-:W-:-:S08]  /*2430*/  DFMA R24, R22, R24, UR10 ;  /* 0x0000000a16187e2b */ /* 0x000fd00008000018 */
[----:B------:R-:W-:-:S08]  /*2440*/  DFMA R24, R22, R24, 1 ;  /* 0x3ff000001618742b */ /* 0x000fd00000000018 */
[----:B------:R-:W-:-:S10]  /*2450*/  DFMA R22, R22, R24, 1 ;  /* 0x3ff000001616742b */ /* 0x000fd40000000018 */
[----:B------:R-:W-:Y:S02]  /*2460*/  IMAD R15, R18, 0x100000, R23 ;  /* 0x00100000120f7824 */ /* 0x000fe400078e0217 */
[----:B------:R-:W-:Y:S01]  /*2470*/  IMAD.MOV.U32 R14, RZ, RZ, R22 ;  /* 0x000000ffff0e7224 */ /* 0x000fe200078e0016 */
[----:B------:R-:W-:Y:S06]  /*2480*/  @!P0 BRA `(.L_x_32) ;  /* 0x0000000000308947 */ /* 0x000fec0003800000 */
[----:B------:R-:W-:Y:S01]  /*2490*/  FSETP.GEU.AND P1, PT, |R17|, 4.2275390625, PT ;  /* 0x408748001100780b */ /* 0x000fe20003f2e200 */
[C---:B------:R-:W-:Y:S02]  /*24a0*/  DADD R24, R16.reuse, +INF ;  /* 0x7ff0000010187429 */ /* 0x040fe40000000000 */
[----:B------:R-:W-:-:S08]  /*24b0*/  DSETP.GEU.AND P0, PT, R16, RZ, PT ;  /* 0x000000ff1000722a */ /* 0x000fd00003f0e000 */
[----:B------:R-:W-:Y:S02]  /*24c0*/  FSEL R15, R25, RZ, P0 ;  /* 0x000000ff190f7208 */ /* 0x000fe40000000000 */
[----:B------:R-:W-:-:S04]  /*24d0*/  @!P1 LEA.HI R14, R18, R18, RZ, 0x1 ;  /* 0x00000012120e9211 */ /* 0x000fc800078f08ff */
[----:B------:R-:W-:Y:S02]  /*24e0*/  @!P1 SHF.R.S32.HI R17, RZ, 0x1, R14 ;  /* 0x00000001ff119819 */ /* 0x000fe4000001140e */
[----:B------:R-:W-:Y:S02]  /*24f0*/  FSEL R14, R24, RZ, P0 ;  /* 0x000000ff180e7208 */ /* 0x000fe40000000000 */
[----:B------:R-:W-:Y:S01]  /*2500*/  @!P1 LEA R23, R17, R23, 0x14 ;  /* 0x0000001711179211 */ /* 0x000fe200078ea0ff */
[----:B------:R-:W-:-:S05]  /*2510*/  @!P1 IMAD.IADD R16, R18, 0x1, -R17 ;  /* 0x0000000112109824 */ /* 0x000fca00078e0a11 */
[----:B------:R-:W-:Y:S01]  /*2520*/  @!P1 LEA R17, R16, 0x3ff00000, 0x14 ;  /* 0x3ff0000010119811 */ /* 0x000fe200078ea0ff */
[----:B------:R-:W-:-:S06]  /*2530*/  @!P1 IMAD.MOV.U32 R16, RZ, RZ, RZ ;  /* 0x000000ffff109224 */ /* 0x000fcc00078e00ff */
[----:B------:R-:W-:-:S11]  /*2540*/  @!P1 DMUL R14, R22, R16 ;  /* 0x00000010160e9228 */ /* 0x000fd60000000000 */
.L_x_32:
[----:B------:R-:W-:Y:S02]  /*2550*/  DFMA R20, R20, R14, R14 ;  /* 0x0000000e1414722b */ /* 0x000fe4000000000e */
[----:B------:R-:W-:-:S08]  /*2560*/  DSETP.NEU.AND P0, PT, |R14|, +INF , PT ;  /* 0x7ff000000e00742a */ /* 0x000fd00003f0d200 */
[----:B------:R-:W-:Y:S01]  /*2570*/  FSEL R16, R14, R20, !P0 ;  /* 0x000000140e107208 */ /* 0x000fe20004000000 */
[----:B------:R-:W-:Y:S01]  /*2580*/  IMAD.MOV.U32 R14, RZ, RZ, R0 ;  /* 0x000000ffff0e7224 */ /* 0x000fe200078e0000 */
[----:B------:R-:W-:Y:S01]  /*2590*/  FSEL R20, R15, R21, !P0 ;  /* 0x000000150f147208 */ /* 0x000fe20004000000 */
[----:B------:R-:W-:-:S04]  /*25a0*/  IMAD.MOV.U32 R15, RZ, RZ, 0x0 ;  /* 0x00000000ff0f7424 */ /* 0x000fc800078e00ff */
[----:B------:R-:W-:Y:S05]  /*25b0*/  RET.REL.NODEC R14 `(_Z9simulacaoP9particulaiid) ;  /* 0xffffffd80e907950 */ /* 0x000fea0003c3ffff */
.L_x_33:
[----:B------:R-:W-:-:S00]  /*25c0*/  BRA `(.L_x_33) ;  /* 0xfffffffc00fc7947 */ /* 0x000fc0000383ffff */
[----:B------:R-:W-:-:S00]  /*25d0*/  NOP ;  /* 0x0000000000007918 */ /* 0x000fc00000000000 */
        /* <DEDUP_REMOVED lines=10> */
.L_x_36:


//--------------------- .nv.shared.reserved.0     --------------------------
	.section	.nv.shared.reserved.0,"aw",@nobits
	.weak		__nv_reservedSMEM_offset_0_alias
	.size		__nv_reservedSMEM_offset_0_alias, 0, 64
	.other		__nv_reservedSMEM_offset_0_alias,@"STO_CUDA_RESERVED_SHARED STV_DEFAULT"
__nv_reservedSMEM_offset_0_alias:
	.zero		0
	.zero		64


//--------------------- .nv.constant0._Z9simulacaoP9particulaiid --------------------------
	.section	.nv.constant0._Z9simulacaoP9particulaiid,"a",@progbits
	.sectionflags	@""
	.align	4
.nv.constant0._Z9simulacaoP9particulaiid:
	.zero		920


//--------------------- SYMBOLS --------------------------

	.type		.nv.reservedSmem.offset0,@object
	.size		.nv.reservedSmem.offset0,0x4
